//
// Generated by NVIDIA NVVM Compiler
//
// Compiler Build ID: CL-36424714
// Cuda compilation tools, release 13.0, V13.0.88
// Based on NVVM 20.0.0
//

.version 9.0
.target sm_100
.address_size 64

// _ZZ24_blocked_fw_dependent_phimiPiE10cacheGraph has been demoted
// _ZZ32_blocked_fw_partial_dependent_phimiPiE14cacheGraphBase has been demoted
// _ZZ32_blocked_fw_partial_dependent_phimiPiE10cacheGraph has been demoted
// _ZZ26_blocked_fw_independent_phimiPiE17cacheGraphBaseRow has been demoted
// _ZZ26_blocked_fw_independent_phimiPiE17cacheGraphBaseCol has been demoted

.entry _Z24_blocked_fw_dependent_phimiPi(
	.param .u32 _Z24_blocked_fw_dependent_phimiPi_param_0,
	.param .u64 _Z24_blocked_fw_dependent_phimiPi_param_1,
	.param .u32 _Z24_blocked_fw_dependent_phimiPi_param_2,
	.param .u64 .ptr .align 1 _Z24_blocked_fw_dependent_phimiPi_param_3
)
{
	.reg .pred 	%p<35>;
	.reg .b32 	%r<153>;
	.reg .b64 	%rd<5>;
	// demoted variable
	.shared .align 4 .b8 _ZZ24_blocked_fw_dependent_phimiPiE10cacheGraph[4096];
	ld.param.u32 	%r40, [_Z24_blocked_fw_dependent_phimiPi_param_0];
	ld.param.u32 	%r41, [_Z24_blocked_fw_dependent_phimiPi_param_1];
	ld.param.u32 	%r42, [_Z24_blocked_fw_dependent_phimiPi_param_2];
	ld.param.u64 	%rd2, [_Z24_blocked_fw_dependent_phimiPi_param_3];
	cvta.to.global.u64 	%rd3, %rd2;
	mov.u32 	%r1, %tid.x;
	mov.u32 	%r43, %tid.y;
	shl.b32 	%r44, %r40, 5;
	add.s32 	%r2, %r44, %r43;
	add.s32 	%r45, %r44, %r1;
	mad.lo.s32 	%r46, %r2, %r41, %r45;
	max.s32 	%r47, %r2, %r45;
	setp.ge.s32 	%p1, %r47, %r42;
	mul.wide.s32 	%rd4, %r46, 4;
	add.s64 	%rd1, %rd3, %rd4;
	shl.b32 	%r48, %r43, 7;
	mov.u32 	%r49, _ZZ24_blocked_fw_dependent_phimiPiE10cacheGraph;
	add.s32 	%r4, %r49, %r48;
	shl.b32 	%r50, %r1, 2;
	add.s32 	%r5, %r4, %r50;
	@%p1 bra 	$L__BB0_2;
	ld.global.u32 	%r52, [%rd1];
	st.shared.u32 	[%r5], %r52;
	bra.uni 	$L__BB0_3;
$L__BB0_2:
	mov.b32 	%r51, 1073741823;
	st.shared.u32 	[%r5], %r51;
$L__BB0_3:
	bar.sync 	0;
	setp.gt.s32 	%p2, %r47, %r42;
	@%p2 bra 	$L__BB0_69;
	add.s32 	%r6, %r49, %r50;
	ld.shared.u32 	%r56, [%r4];
	ld.shared.u32 	%r57, [%r6];
	add.s32 	%r7, %r57, %r56;
	ld.shared.u32 	%r58, [%r5];
	setp.ge.s32 	%p3, %r7, %r58;
	@%p3 bra 	$L__BB0_6;
	st.shared.u32 	[%r5], %r7;
$L__BB0_6:
	bar.sync 	0;
	ld.shared.u32 	%r59, [%r4+4];
	ld.shared.u32 	%r60, [%r6+128];
	add.s32 	%r8, %r60, %r59;
	ld.shared.u32 	%r61, [%r5];
	setp.ge.s32 	%p4, %r8, %r61;
	@%p4 bra 	$L__BB0_8;
	st.shared.u32 	[%r5], %r8;
$L__BB0_8:
	bar.sync 	0;
	ld.shared.u32 	%r62, [%r4+8];
	ld.shared.u32 	%r63, [%r6+256];
	add.s32 	%r9, %r63, %r62;
	ld.shared.u32 	%r64, [%r5];
	setp.ge.s32 	%p5, %r9, %r64;
	@%p5 bra 	$L__BB0_10;
	st.shared.u32 	[%r5], %r9;
$L__BB0_10:
	bar.sync 	0;
	ld.shared.u32 	%r65, [%r4+12];
	ld.shared.u32 	%r66, [%r6+384];
	add.s32 	%r10, %r66, %r65;
	ld.shared.u32 	%r67, [%r5];
	setp.ge.s32 	%p6, %r10, %r67;
	@%p6 bra 	$L__BB0_12;
	st.shared.u32 	[%r5], %r10;
$L__BB0_12:
	bar.sync 	0;
	ld.shared.u32 	%r68, [%r4+16];
	ld.shared.u32 	%r69, [%r6+512];
	add.s32 	%r11, %r69, %r68;
	ld.shared.u32 	%r70, [%r5];
	setp.ge.s32 	%p7, %r11, %r70;
	@%p7 bra 	$L__BB0_14;
	st.shared.u32 	[%r5], %r11;
$L__BB0_14:
	bar.sync 	0;
	ld.shared.u32 	%r71, [%r4+20];
	ld.shared.u32 	%r72, [%r6+640];
	add.s32 	%r12, %r72, %r71;
	ld.shared.u32 	%r73, [%r5];
	setp.ge.s32 	%p8, %r12, %r73;
	@%p8 bra 	$L__BB0_16;
	st.shared.u32 	[%r5], %r12;
$L__BB0_16:
	bar.sync 	0;
	ld.shared.u32 	%r74, [%r4+24];
	ld.shared.u32 	%r75, [%r6+768];
	add.s32 	%r13, %r75, %r74;
	ld.shared.u32 	%r76, [%r5];
	setp.ge.s32 	%p9, %r13, %r76;
	@%p9 bra 	$L__BB0_18;
	st.shared.u32 	[%r5], %r13;
$L__BB0_18:
	bar.sync 	0;
	ld.shared.u32 	%r77, [%r4+28];
	ld.shared.u32 	%r78, [%r6+896];
	add.s32 	%r14, %r78, %r77;
	ld.shared.u32 	%r79, [%r5];
	setp.ge.s32 	%p10, %r14, %r79;
	@%p10 bra 	$L__BB0_20;
	st.shared.u32 	[%r5], %r14;
$L__BB0_20:
	bar.sync 	0;
	ld.shared.u32 	%r80, [%r4+32];
	ld.shared.u32 	%r81, [%r6+1024];
	add.s32 	%r15, %r81, %r80;
	ld.shared.u32 	%r82, [%r5];
	setp.ge.s32 	%p11, %r15, %r82;
	@%p11 bra 	$L__BB0_22;
	st.shared.u32 	[%r5], %r15;
$L__BB0_22:
	bar.sync 	0;
	ld.shared.u32 	%r83, [%r4+36];
	ld.shared.u32 	%r84, [%r6+1152];
	add.s32 	%r16, %r84, %r83;
	ld.shared.u32 	%r85, [%r5];
	setp.ge.s32 	%p12, %r16, %r85;
	@%p12 bra 	$L__BB0_24;
	st.shared.u32 	[%r5], %r16;
$L__BB0_24:
	bar.sync 	0;
	ld.shared.u32 	%r86, [%r4+40];
	ld.shared.u32 	%r87, [%r6+1280];
	add.s32 	%r17, %r87, %r86;
	ld.shared.u32 	%r88, [%r5];
	setp.ge.s32 	%p13, %r17, %r88;
	@%p13 bra 	$L__BB0_26;
	st.shared.u32 	[%r5], %r17;
$L__BB0_26:
	bar.sync 	0;
	ld.shared.u32 	%r89, [%r4+44];
	ld.shared.u32 	%r90, [%r6+1408];
	add.s32 	%r18, %r90, %r89;
	ld.shared.u32 	%r91, [%r5];
	setp.ge.s32 	%p14, %r18, %r91;
	@%p14 bra 	$L__BB0_28;
	st.shared.u32 	[%r5], %r18;
$L__BB0_28:
	bar.sync 	0;
	ld.shared.u32 	%r92, [%r4+48];
	ld.shared.u32 	%r93, [%r6+1536];
	add.s32 	%r19, %r93, %r92;
	ld.shared.u32 	%r94, [%r5];
	setp.ge.s32 	%p15, %r19, %r94;
	@%p15 bra 	$L__BB0_30;
	st.shared.u32 	[%r5], %r19;
$L__BB0_30:
	bar.sync 	0;
	ld.shared.u32 	%r95, [%r4+52];
	ld.shared.u32 	%r96, [%r6+1664];
	add.s32 	%r20, %r96, %r95;
	ld.shared.u32 	%r97, [%r5];
	setp.ge.s32 	%p16, %r20, %r97;
	@%p16 bra 	$L__BB0_32;
	st.shared.u32 	[%r5], %r20;
$L__BB0_32:
	bar.sync 	0;
	ld.shared.u32 	%r98, [%r4+56];
	ld.shared.u32 	%r99, [%r6+1792];
	add.s32 	%r21, %r99, %r98;
	ld.shared.u32 	%r100, [%r5];
	setp.ge.s32 	%p17, %r21, %r100;
	@%p17 bra 	$L__BB0_34;
	st.shared.u32 	[%r5], %r21;
$L__BB0_34:
	bar.sync 	0;
	ld.shared.u32 	%r101, [%r4+60];
	ld.shared.u32 	%r102, [%r6+1920];
	add.s32 	%r22, %r102, %r101;
	ld.shared.u32 	%r103, [%r5];
	setp.ge.s32 	%p18, %r22, %r103;
	@%p18 bra 	$L__BB0_36;
	st.shared.u32 	[%r5], %r22;
$L__BB0_36:
	bar.sync 	0;
	ld.shared.u32 	%r104, [%r4+64];
	ld.shared.u32 	%r105, [%r6+2048];
	add.s32 	%r23, %r105, %r104;
	ld.shared.u32 	%r106, [%r5];
	setp.ge.s32 	%p19, %r23, %r106;
	@%p19 bra 	$L__BB0_38;
	st.shared.u32 	[%r5], %r23;
$L__BB0_38:
	bar.sync 	0;
	ld.shared.u32 	%r107, [%r4+68];
	ld.shared.u32 	%r108, [%r6+2176];
	add.s32 	%r24, %r108, %r107;
	ld.shared.u32 	%r109, [%r5];
	setp.ge.s32 	%p20, %r24, %r109;
	@%p20 bra 	$L__BB0_40;
	st.shared.u32 	[%r5], %r24;
$L__BB0_40:
	bar.sync 	0;
	ld.shared.u32 	%r110, [%r4+72];
	ld.shared.u32 	%r111, [%r6+2304];
	add.s32 	%r25, %r111, %r110;
	ld.shared.u32 	%r112, [%r5];
	setp.ge.s32 	%p21, %r25, %r112;
	@%p21 bra 	$L__BB0_42;
	st.shared.u32 	[%r5], %r25;
$L__BB0_42:
	bar.sync 	0;
	ld.shared.u32 	%r113, [%r4+76];
	ld.shared.u32 	%r114, [%r6+2432];
	add.s32 	%r26, %r114, %r113;
	ld.shared.u32 	%r115, [%r5];
	setp.ge.s32 	%p22, %r26, %r115;
	@%p22 bra 	$L__BB0_44;
	st.shared.u32 	[%r5], %r26;
$L__BB0_44:
	bar.sync 	0;
	ld.shared.u32 	%r116, [%r4+80];
	ld.shared.u32 	%r117, [%r6+2560];
	add.s32 	%r27, %r117, %r116;
	ld.shared.u32 	%r118, [%r5];
	setp.ge.s32 	%p23, %r27, %r118;
	@%p23 bra 	$L__BB0_46;
	st.shared.u32 	[%r5], %r27;
$L__BB0_46:
	bar.sync 	0;
	ld.shared.u32 	%r119, [%r4+84];
	ld.shared.u32 	%r120, [%r6+2688];
	add.s32 	%r28, %r120, %r119;
	ld.shared.u32 	%r121, [%r5];
	setp.ge.s32 	%p24, %r28, %r121;
	@%p24 bra 	$L__BB0_48;
	st.shared.u32 	[%r5], %r28;
$L__BB0_48:
	bar.sync 	0;
	ld.shared.u32 	%r122, [%r4+88];
	ld.shared.u32 	%r123, [%r6+2816];
	add.s32 	%r29, %r123, %r122;
	ld.shared.u32 	%r124, [%r5];
	setp.ge.s32 	%p25, %r29, %r124;
	@%p25 bra 	$L__BB0_50;
	st.shared.u32 	[%r5], %r29;
$L__BB0_50:
	bar.sync 	0;
	ld.shared.u32 	%r125, [%r4+92];
	ld.shared.u32 	%r126, [%r6+2944];
	add.s32 	%r30, %r126, %r125;
	ld.shared.u32 	%r127, [%r5];
	setp.ge.s32 	%p26, %r30, %r127;
	@%p26 bra 	$L__BB0_52;
	st.shared.u32 	[%r5], %r30;
$L__BB0_52:
	bar.sync 	0;
	ld.shared.u32 	%r128, [%r4+96];
	ld.shared.u32 	%r129, [%r6+3072];
	add.s32 	%r31, %r129, %r128;
	ld.shared.u32 	%r130, [%r5];
	setp.ge.s32 	%p27, %r31, %r130;
	@%p27 bra 	$L__BB0_54;
	st.shared.u32 	[%r5], %r31;
$L__BB0_54:
	bar.sync 	0;
	ld.shared.u32 	%r131, [%r4+100];
	ld.shared.u32 	%r132, [%r6+3200];
	add.s32 	%r32, %r132, %r131;
	ld.shared.u32 	%r133, [%r5];
	setp.ge.s32 	%p28, %r32, %r133;
	@%p28 bra 	$L__BB0_56;
	st.shared.u32 	[%r5], %r32;
$L__BB0_56:
	bar.sync 	0;
	ld.shared.u32 	%r134, [%r4+104];
	ld.shared.u32 	%r135, [%r6+3328];
	add.s32 	%r33, %r135, %r134;
	ld.shared.u32 	%r136, [%r5];
	setp.ge.s32 	%p29, %r33, %r136;
	@%p29 bra 	$L__BB0_58;
	st.shared.u32 	[%r5], %r33;
$L__BB0_58:
	bar.sync 	0;
	ld.shared.u32 	%r137, [%r4+108];
	ld.shared.u32 	%r138, [%r6+3456];
	add.s32 	%r34, %r138, %r137;
	ld.shared.u32 	%r139, [%r5];
	setp.ge.s32 	%p30, %r34, %r139;
	@%p30 bra 	$L__BB0_60;
	st.shared.u32 	[%r5], %r34;
$L__BB0_60:
	bar.sync 	0;
	ld.shared.u32 	%r140, [%r4+112];
	ld.shared.u32 	%r141, [%r6+3584];
	add.s32 	%r35, %r141, %r140;
	ld.shared.u32 	%r142, [%r5];
	setp.ge.s32 	%p31, %r35, %r142;
	@%p31 bra 	$L__BB0_62;
	st.shared.u32 	[%r5], %r35;
$L__BB0_62:
	bar.sync 	0;
	ld.shared.u32 	%r143, [%r4+116];
	ld.shared.u32 	%r144, [%r6+3712];
	add.s32 	%r36, %r144, %r143;
	ld.shared.u32 	%r145, [%r5];
	setp.ge.s32 	%p32, %r36, %r145;
	@%p32 bra 	$L__BB0_64;
	st.shared.u32 	[%r5], %r36;
$L__BB0_64:
	bar.sync 	0;
	ld.shared.u32 	%r146, [%r4+120];
	ld.shared.u32 	%r147, [%r6+3840];
	add.s32 	%r37, %r147, %r146;
	ld.shared.u32 	%r148, [%r5];
	setp.ge.s32 	%p33, %r37, %r148;
	@%p33 bra 	$L__BB0_66;
	st.shared.u32 	[%r5], %r37;
$L__BB0_66:
	bar.sync 	0;
	ld.shared.u32 	%r149, [%r4+124];
	ld.shared.u32 	%r150, [%r6+3968];
	add.s32 	%r38, %r150, %r149;
	ld.shared.u32 	%r151, [%r5];
	setp.ge.s32 	%p34, %r38, %r151;
	@%p34 bra 	$L__BB0_68;
	st.shared.u32 	[%r5], %r38;
$L__BB0_68:
	bar.sync 	0;
	ld.shared.u32 	%r152, [%r5];
	st.global.u32 	[%rd1], %r152;
$L__BB0_69:
	ret;

}
.entry _Z32_blocked_fw_partial_dependent_phimiPi(
	.param .u32 _Z32_blocked_fw_partial_dependent_phimiPi_param_0,
	.param .u64 _Z32_blocked_fw_partial_dependent_phimiPi_param_1,
	.param .u32 _Z32_blocked_fw_partial_dependent_phimiPi_param_2,
	.param .u64 .ptr .align 1 _Z32_blocked_fw_partial_dependent_phimiPi_param_3
)
{
	.reg .pred 	%p<7>;
	.reg .b32 	%r<306>;
	.reg .b64 	%rd<8>;
	// demoted variable
	.shared .align 4 .b8 _ZZ32_blocked_fw_partial_dependent_phimiPiE14cacheGraphBase[4096];
	// demoted variable
	.shared .align 4 .b8 _ZZ32_blocked_fw_partial_dependent_phimiPiE10cacheGraph[4096];
	ld.param.u32 	%r17, [_Z32_blocked_fw_partial_dependent_phimiPi_param_0];
	ld.param.u64 	%rd3, [_Z32_blocked_fw_partial_dependent_phimiPi_param_1];
	ld.param.u32 	%r18, [_Z32_blocked_fw_partial_dependent_phimiPi_param_2];
	ld.param.u64 	%rd4, [_Z32_blocked_fw_partial_dependent_phimiPi_param_3];
	cvta.to.global.u64 	%rd1, %rd4;
	mov.u32 	%r1, %ctaid.x;
	setp.eq.s32 	%p1, %r1, %r17;
	@%p1 bra 	$L__BB1_11;
	mov.u32 	%r2, %tid.x;
	mov.u32 	%r3, %tid.y;
	shl.b32 	%r19, %r17, 5;
	add.s32 	%r4, %r19, %r3;
	add.s32 	%r20, %r19, %r2;
	max.s32 	%r21, %r4, %r20;
	setp.ge.s32 	%p2, %r21, %r18;
	shl.b32 	%r22, %r3, 7;
	mov.u32 	%r23, _ZZ32_blocked_fw_partial_dependent_phimiPiE14cacheGraphBase;
	add.s32 	%r6, %r23, %r22;
	@%p2 bra 	$L__BB1_3;
	cvt.u32.u64 	%r27, %rd3;
	mad.lo.s32 	%r28, %r4, %r27, %r20;
	mul.wide.s32 	%rd5, %r28, 4;
	add.s64 	%rd6, %rd1, %rd5;
	ld.global.u32 	%r29, [%rd6];
	shl.b32 	%r30, %r2, 2;
	add.s32 	%r31, %r6, %r30;
	st.shared.u32 	[%r31], %r29;
	bra.uni 	$L__BB1_4;
$L__BB1_3:
	shl.b32 	%r24, %r2, 2;
	add.s32 	%r25, %r6, %r24;
	mov.b32 	%r26, 1073741823;
	st.shared.u32 	[%r25], %r26;
$L__BB1_4:
	mov.u32 	%r7, %ctaid.y;
	setp.eq.s32 	%p3, %r7, 0;
	shl.b32 	%r33, %r1, 5;
	add.s32 	%r34, %r33, %r2;
	add.s32 	%r35, %r33, %r3;
	selp.b32 	%r8, %r4, %r35, %p3;
	selp.b32 	%r36, %r34, %r20, %p3;
	cvt.u32.u64 	%r37, %rd3;
	mad.lo.s32 	%r38, %r8, %r37, %r36;
	max.s32 	%r39, %r8, %r36;
	setp.ge.s32 	%p4, %r39, %r18;
	mul.wide.s32 	%rd7, %r38, 4;
	add.s64 	%rd2, %rd1, %rd7;
	mov.b32 	%r304, 1073741823;
	@%p4 bra 	$L__BB1_6;
	ld.global.u32 	%r304, [%rd2];
$L__BB1_6:
	mov.u32 	%r41, _ZZ32_blocked_fw_partial_dependent_phimiPiE10cacheGraph;
	add.s32 	%r12, %r41, %r22;
	shl.b32 	%r42, %r2, 2;
	add.s32 	%r13, %r12, %r42;
	st.shared.u32 	[%r13], %r304;
	bar.sync 	0;
	setp.gt.s32 	%p5, %r39, %r18;
	@%p5 bra 	$L__BB1_11;
	setp.ne.s32 	%p6, %r7, 0;
	@%p6 bra 	$L__BB1_9;
	add.s32 	%r176, %r41, %r42;
	ld.shared.u32 	%r177, [%r6];
	ld.shared.u32 	%r178, [%r176];
	add.s32 	%r179, %r178, %r177;
	min.s32 	%r180, %r179, %r304;
	st.shared.u32 	[%r13], %r180;
	bar.sync 	0;
	ld.shared.u32 	%r181, [%r6+4];
	ld.shared.u32 	%r182, [%r176+128];
	add.s32 	%r183, %r182, %r181;
	min.s32 	%r184, %r183, %r180;
	st.shared.u32 	[%r13], %r184;
	bar.sync 	0;
	ld.shared.u32 	%r185, [%r6+8];
	ld.shared.u32 	%r186, [%r176+256];
	add.s32 	%r187, %r186, %r185;
	min.s32 	%r188, %r187, %r184;
	st.shared.u32 	[%r13], %r188;
	bar.sync 	0;
	ld.shared.u32 	%r189, [%r6+12];
	ld.shared.u32 	%r190, [%r176+384];
	add.s32 	%r191, %r190, %r189;
	min.s32 	%r192, %r191, %r188;
	st.shared.u32 	[%r13], %r192;
	bar.sync 	0;
	ld.shared.u32 	%r193, [%r6+16];
	ld.shared.u32 	%r194, [%r176+512];
	add.s32 	%r195, %r194, %r193;
	min.s32 	%r196, %r195, %r192;
	st.shared.u32 	[%r13], %r196;
	bar.sync 	0;
	ld.shared.u32 	%r197, [%r6+20];
	ld.shared.u32 	%r198, [%r176+640];
	add.s32 	%r199, %r198, %r197;
	min.s32 	%r200, %r199, %r196;
	st.shared.u32 	[%r13], %r200;
	bar.sync 	0;
	ld.shared.u32 	%r201, [%r6+24];
	ld.shared.u32 	%r202, [%r176+768];
	add.s32 	%r203, %r202, %r201;
	min.s32 	%r204, %r203, %r200;
	st.shared.u32 	[%r13], %r204;
	bar.sync 	0;
	ld.shared.u32 	%r205, [%r6+28];
	ld.shared.u32 	%r206, [%r176+896];
	add.s32 	%r207, %r206, %r205;
	min.s32 	%r208, %r207, %r204;
	st.shared.u32 	[%r13], %r208;
	bar.sync 	0;
	ld.shared.u32 	%r209, [%r6+32];
	ld.shared.u32 	%r210, [%r176+1024];
	add.s32 	%r211, %r210, %r209;
	min.s32 	%r212, %r211, %r208;
	st.shared.u32 	[%r13], %r212;
	bar.sync 	0;
	ld.shared.u32 	%r213, [%r6+36];
	ld.shared.u32 	%r214, [%r176+1152];
	add.s32 	%r215, %r214, %r213;
	min.s32 	%r216, %r215, %r212;
	st.shared.u32 	[%r13], %r216;
	bar.sync 	0;
	ld.shared.u32 	%r217, [%r6+40];
	ld.shared.u32 	%r218, [%r176+1280];
	add.s32 	%r219, %r218, %r217;
	min.s32 	%r220, %r219, %r216;
	st.shared.u32 	[%r13], %r220;
	bar.sync 	0;
	ld.shared.u32 	%r221, [%r6+44];
	ld.shared.u32 	%r222, [%r176+1408];
	add.s32 	%r223, %r222, %r221;
	min.s32 	%r224, %r223, %r220;
	st.shared.u32 	[%r13], %r224;
	bar.sync 	0;
	ld.shared.u32 	%r225, [%r6+48];
	ld.shared.u32 	%r226, [%r176+1536];
	add.s32 	%r227, %r226, %r225;
	min.s32 	%r228, %r227, %r224;
	st.shared.u32 	[%r13], %r228;
	bar.sync 	0;
	ld.shared.u32 	%r229, [%r6+52];
	ld.shared.u32 	%r230, [%r176+1664];
	add.s32 	%r231, %r230, %r229;
	min.s32 	%r232, %r231, %r228;
	st.shared.u32 	[%r13], %r232;
	bar.sync 	0;
	ld.shared.u32 	%r233, [%r6+56];
	ld.shared.u32 	%r234, [%r176+1792];
	add.s32 	%r235, %r234, %r233;
	min.s32 	%r236, %r235, %r232;
	st.shared.u32 	[%r13], %r236;
	bar.sync 	0;
	ld.shared.u32 	%r237, [%r6+60];
	ld.shared.u32 	%r238, [%r176+1920];
	add.s32 	%r239, %r238, %r237;
	min.s32 	%r240, %r239, %r236;
	st.shared.u32 	[%r13], %r240;
	bar.sync 	0;
	ld.shared.u32 	%r241, [%r6+64];
	ld.shared.u32 	%r242, [%r176+2048];
	add.s32 	%r243, %r242, %r241;
	min.s32 	%r244, %r243, %r240;
	st.shared.u32 	[%r13], %r244;
	bar.sync 	0;
	ld.shared.u32 	%r245, [%r6+68];
	ld.shared.u32 	%r246, [%r176+2176];
	add.s32 	%r247, %r246, %r245;
	min.s32 	%r248, %r247, %r244;
	st.shared.u32 	[%r13], %r248;
	bar.sync 	0;
	ld.shared.u32 	%r249, [%r6+72];
	ld.shared.u32 	%r250, [%r176+2304];
	add.s32 	%r251, %r250, %r249;
	min.s32 	%r252, %r251, %r248;
	st.shared.u32 	[%r13], %r252;
	bar.sync 	0;
	ld.shared.u32 	%r253, [%r6+76];
	ld.shared.u32 	%r254, [%r176+2432];
	add.s32 	%r255, %r254, %r253;
	min.s32 	%r256, %r255, %r252;
	st.shared.u32 	[%r13], %r256;
	bar.sync 	0;
	ld.shared.u32 	%r257, [%r6+80];
	ld.shared.u32 	%r258, [%r176+2560];
	add.s32 	%r259, %r258, %r257;
	min.s32 	%r260, %r259, %r256;
	st.shared.u32 	[%r13], %r260;
	bar.sync 	0;
	ld.shared.u32 	%r261, [%r6+84];
	ld.shared.u32 	%r262, [%r176+2688];
	add.s32 	%r263, %r262, %r261;
	min.s32 	%r264, %r263, %r260;
	st.shared.u32 	[%r13], %r264;
	bar.sync 	0;
	ld.shared.u32 	%r265, [%r6+88];
	ld.shared.u32 	%r266, [%r176+2816];
	add.s32 	%r267, %r266, %r265;
	min.s32 	%r268, %r267, %r264;
	st.shared.u32 	[%r13], %r268;
	bar.sync 	0;
	ld.shared.u32 	%r269, [%r6+92];
	ld.shared.u32 	%r270, [%r176+2944];
	add.s32 	%r271, %r270, %r269;
	min.s32 	%r272, %r271, %r268;
	st.shared.u32 	[%r13], %r272;
	bar.sync 	0;
	ld.shared.u32 	%r273, [%r6+96];
	ld.shared.u32 	%r274, [%r176+3072];
	add.s32 	%r275, %r274, %r273;
	min.s32 	%r276, %r275, %r272;
	st.shared.u32 	[%r13], %r276;
	bar.sync 	0;
	ld.shared.u32 	%r277, [%r6+100];
	ld.shared.u32 	%r278, [%r176+3200];
	add.s32 	%r279, %r278, %r277;
	min.s32 	%r280, %r279, %r276;
	st.shared.u32 	[%r13], %r280;
	bar.sync 	0;
	ld.shared.u32 	%r281, [%r6+104];
	ld.shared.u32 	%r282, [%r176+3328];
	add.s32 	%r283, %r282, %r281;
	min.s32 	%r284, %r283, %r280;
	st.shared.u32 	[%r13], %r284;
	bar.sync 	0;
	ld.shared.u32 	%r285, [%r6+108];
	ld.shared.u32 	%r286, [%r176+3456];
	add.s32 	%r287, %r286, %r285;
	min.s32 	%r288, %r287, %r284;
	st.shared.u32 	[%r13], %r288;
	bar.sync 	0;
	ld.shared.u32 	%r289, [%r6+112];
	ld.shared.u32 	%r290, [%r176+3584];
	add.s32 	%r291, %r290, %r289;
	min.s32 	%r292, %r291, %r288;
	st.shared.u32 	[%r13], %r292;
	bar.sync 	0;
	ld.shared.u32 	%r293, [%r6+116];
	ld.shared.u32 	%r294, [%r176+3712];
	add.s32 	%r295, %r294, %r293;
	min.s32 	%r296, %r295, %r292;
	st.shared.u32 	[%r13], %r296;
	bar.sync 	0;
	ld.shared.u32 	%r297, [%r6+120];
	ld.shared.u32 	%r298, [%r176+3840];
	add.s32 	%r299, %r298, %r297;
	min.s32 	%r300, %r299, %r296;
	st.shared.u32 	[%r13], %r300;
	bar.sync 	0;
	ld.shared.u32 	%r301, [%r6+124];
	ld.shared.u32 	%r302, [%r176+3968];
	add.s32 	%r303, %r302, %r301;
	min.s32 	%r305, %r303, %r300;
	st.shared.u32 	[%r13], %r305;
	bar.sync 	0;
	bra.uni 	$L__BB1_10;
$L__BB1_9:
	add.s32 	%r46, %r23, %r42;
	ld.shared.u32 	%r47, [%r12];
	ld.shared.u32 	%r48, [%r46];
	add.s32 	%r49, %r48, %r47;
	min.s32 	%r50, %r49, %r304;
	st.shared.u32 	[%r13], %r50;
	bar.sync 	0;
	ld.shared.u32 	%r51, [%r12+4];
	ld.shared.u32 	%r52, [%r46+128];
	add.s32 	%r53, %r52, %r51;
	min.s32 	%r54, %r53, %r50;
	st.shared.u32 	[%r13], %r54;
	bar.sync 	0;
	ld.shared.u32 	%r55, [%r12+8];
	ld.shared.u32 	%r56, [%r46+256];
	add.s32 	%r57, %r56, %r55;
	min.s32 	%r58, %r57, %r54;
	st.shared.u32 	[%r13], %r58;
	bar.sync 	0;
	ld.shared.u32 	%r59, [%r12+12];
	ld.shared.u32 	%r60, [%r46+384];
	add.s32 	%r61, %r60, %r59;
	min.s32 	%r62, %r61, %r58;
	st.shared.u32 	[%r13], %r62;
	bar.sync 	0;
	ld.shared.u32 	%r63, [%r12+16];
	ld.shared.u32 	%r64, [%r46+512];
	add.s32 	%r65, %r64, %r63;
	min.s32 	%r66, %r65, %r62;
	st.shared.u32 	[%r13], %r66;
	bar.sync 	0;
	ld.shared.u32 	%r67, [%r12+20];
	ld.shared.u32 	%r68, [%r46+640];
	add.s32 	%r69, %r68, %r67;
	min.s32 	%r70, %r69, %r66;
	st.shared.u32 	[%r13], %r70;
	bar.sync 	0;
	ld.shared.u32 	%r71, [%r12+24];
	ld.shared.u32 	%r72, [%r46+768];
	add.s32 	%r73, %r72, %r71;
	min.s32 	%r74, %r73, %r70;
	st.shared.u32 	[%r13], %r74;
	bar.sync 	0;
	ld.shared.u32 	%r75, [%r12+28];
	ld.shared.u32 	%r76, [%r46+896];
	add.s32 	%r77, %r76, %r75;
	min.s32 	%r78, %r77, %r74;
	st.shared.u32 	[%r13], %r78;
	bar.sync 	0;
	ld.shared.u32 	%r79, [%r12+32];
	ld.shared.u32 	%r80, [%r46+1024];
	add.s32 	%r81, %r80, %r79;
	min.s32 	%r82, %r81, %r78;
	st.shared.u32 	[%r13], %r82;
	bar.sync 	0;
	ld.shared.u32 	%r83, [%r12+36];
	ld.shared.u32 	%r84, [%r46+1152];
	add.s32 	%r85, %r84, %r83;
	min.s32 	%r86, %r85, %r82;
	st.shared.u32 	[%r13], %r86;
	bar.sync 	0;
	ld.shared.u32 	%r87, [%r12+40];
	ld.shared.u32 	%r88, [%r46+1280];
	add.s32 	%r89, %r88, %r87;
	min.s32 	%r90, %r89, %r86;
	st.shared.u32 	[%r13], %r90;
	bar.sync 	0;
	ld.shared.u32 	%r91, [%r12+44];
	ld.shared.u32 	%r92, [%r46+1408];
	add.s32 	%r93, %r92, %r91;
	min.s32 	%r94, %r93, %r90;
	st.shared.u32 	[%r13], %r94;
	bar.sync 	0;
	ld.shared.u32 	%r95, [%r12+48];
	ld.shared.u32 	%r96, [%r46+1536];
	add.s32 	%r97, %r96, %r95;
	min.s32 	%r98, %r97, %r94;
	st.shared.u32 	[%r13], %r98;
	bar.sync 	0;
	ld.shared.u32 	%r99, [%r12+52];
	ld.shared.u32 	%r100, [%r46+1664];
	add.s32 	%r101, %r100, %r99;
	min.s32 	%r102, %r101, %r98;
	st.shared.u32 	[%r13], %r102;
	bar.sync 	0;
	ld.shared.u32 	%r103, [%r12+56];
	ld.shared.u32 	%r104, [%r46+1792];
	add.s32 	%r105, %r104, %r103;
	min.s32 	%r106, %r105, %r102;
	st.shared.u32 	[%r13], %r106;
	bar.sync 	0;
	ld.shared.u32 	%r107, [%r12+60];
	ld.shared.u32 	%r108, [%r46+1920];
	add.s32 	%r109, %r108, %r107;
	min.s32 	%r110, %r109, %r106;
	st.shared.u32 	[%r13], %r110;
	bar.sync 	0;
	ld.shared.u32 	%r111, [%r12+64];
	ld.shared.u32 	%r112, [%r46+2048];
	add.s32 	%r113, %r112, %r111;
	min.s32 	%r114, %r113, %r110;
	st.shared.u32 	[%r13], %r114;
	bar.sync 	0;
	ld.shared.u32 	%r115, [%r12+68];
	ld.shared.u32 	%r116, [%r46+2176];
	add.s32 	%r117, %r116, %r115;
	min.s32 	%r118, %r117, %r114;
	st.shared.u32 	[%r13], %r118;
	bar.sync 	0;
	ld.shared.u32 	%r119, [%r12+72];
	ld.shared.u32 	%r120, [%r46+2304];
	add.s32 	%r121, %r120, %r119;
	min.s32 	%r122, %r121, %r118;
	st.shared.u32 	[%r13], %r122;
	bar.sync 	0;
	ld.shared.u32 	%r123, [%r12+76];
	ld.shared.u32 	%r124, [%r46+2432];
	add.s32 	%r125, %r124, %r123;
	min.s32 	%r126, %r125, %r122;
	st.shared.u32 	[%r13], %r126;
	bar.sync 	0;
	ld.shared.u32 	%r127, [%r12+80];
	ld.shared.u32 	%r128, [%r46+2560];
	add.s32 	%r129, %r128, %r127;
	min.s32 	%r130, %r129, %r126;
	st.shared.u32 	[%r13], %r130;
	bar.sync 	0;
	ld.shared.u32 	%r131, [%r12+84];
	ld.shared.u32 	%r132, [%r46+2688];
	add.s32 	%r133, %r132, %r131;
	min.s32 	%r134, %r133, %r130;
	st.shared.u32 	[%r13], %r134;
	bar.sync 	0;
	ld.shared.u32 	%r135, [%r12+88];
	ld.shared.u32 	%r136, [%r46+2816];
	add.s32 	%r137, %r136, %r135;
	min.s32 	%r138, %r137, %r134;
	st.shared.u32 	[%r13], %r138;
	bar.sync 	0;
	ld.shared.u32 	%r139, [%r12+92];
	ld.shared.u32 	%r140, [%r46+2944];
	add.s32 	%r141, %r140, %r139;
	min.s32 	%r142, %r141, %r138;
	st.shared.u32 	[%r13], %r142;
	bar.sync 	0;
	ld.shared.u32 	%r143, [%r12+96];
	ld.shared.u32 	%r144, [%r46+3072];
	add.s32 	%r145, %r144, %r143;
	min.s32 	%r146, %r145, %r142;
	st.shared.u32 	[%r13], %r146;
	bar.sync 	0;
	ld.shared.u32 	%r147, [%r12+100];
	ld.shared.u32 	%r148, [%r46+3200];
	add.s32 	%r149, %r148, %r147;
	min.s32 	%r150, %r149, %r146;
	st.shared.u32 	[%r13], %r150;
	bar.sync 	0;
	ld.shared.u32 	%r151, [%r12+104];
	ld.shared.u32 	%r152, [%r46+3328];
	add.s32 	%r153, %r152, %r151;
	min.s32 	%r154, %r153, %r150;
	st.shared.u32 	[%r13], %r154;
	bar.sync 	0;
	ld.shared.u32 	%r155, [%r12+108];
	ld.shared.u32 	%r156, [%r46+3456];
	add.s32 	%r157, %r156, %r155;
	min.s32 	%r158, %r157, %r154;
	st.shared.u32 	[%r13], %r158;
	bar.sync 	0;
	ld.shared.u32 	%r159, [%r12+112];
	ld.shared.u32 	%r160, [%r46+3584];
	add.s32 	%r161, %r160, %r159;
	min.s32 	%r162, %r161, %r158;
	st.shared.u32 	[%r13], %r162;
	bar.sync 	0;
	ld.shared.u32 	%r163, [%r12+116];
	ld.shared.u32 	%r164, [%r46+3712];
	add.s32 	%r165, %r164, %r163;
	min.s32 	%r166, %r165, %r162;
	st.shared.u32 	[%r13], %r166;
	bar.sync 	0;
	ld.shared.u32 	%r167, [%r12+120];
	ld.shared.u32 	%r168, [%r46+3840];
	add.s32 	%r169, %r168, %r167;
	min.s32 	%r170, %r169, %r166;
	st.shared.u32 	[%r13], %r170;
	bar.sync 	0;
	ld.shared.u32 	%r171, [%r12+124];
	ld.shared.u32 	%r172, [%r46+3968];
	add.s32 	%r173, %r172, %r171;
	min.s32 	%r305, %r173, %r170;
	st.shared.u32 	[%r13], %r305;
	bar.sync 	0;
$L__BB1_10:
	st.global.u32 	[%rd2], %r305;
$L__BB1_11:
	ret;

}
.entry _Z26_blocked_fw_independent_phimiPi(
	.param .u32 _Z26_blocked_fw_independent_phimiPi_param_0,
	.param .u64 _Z26_blocked_fw_independent_phimiPi_param_1,
	.param .u32 _Z26_blocked_fw_independent_phimiPi_param_2,
	.param .u64 .ptr .align 1 _Z26_blocked_fw_independent_phimiPi_param_3
)
{
	.reg .pred 	%p<7>;
	.reg .b32 	%r<176>;
	.reg .b64 	%rd<10>;
	// demoted variable
	.shared .align 4 .b8 _ZZ26_blocked_fw_independent_phimiPiE17cacheGraphBaseRow[4096];
	// demoted variable
	.shared .align 4 .b8 _ZZ26_blocked_fw_independent_phimiPiE17cacheGraphBaseCol[4096];
	ld.param.u32 	%r10, [_Z26_blocked_fw_independent_phimiPi_param_0];
	ld.param.u64 	%rd2, [_Z26_blocked_fw_independent_phimiPi_param_1];
	ld.param.u32 	%r11, [_Z26_blocked_fw_independent_phimiPi_param_2];
	ld.param.u64 	%rd3, [_Z26_blocked_fw_independent_phimiPi_param_3];
	cvta.to.global.u64 	%rd1, %rd3;
	mov.u32 	%r1, %ctaid.x;
	setp.eq.s32 	%p1, %r1, %r10;
	mov.u32 	%r2, %ctaid.y;
	setp.eq.s32 	%p2, %r2, %r10;
	or.pred  	%p3, %p1, %p2;
	@%p3 bra 	$L__BB2_9;
	mov.u32 	%r3, %tid.x;
	mov.u32 	%r4, %tid.y;
	mov.u32 	%r12, %ntid.y;
	mad.lo.s32 	%r5, %r12, %r2, %r4;
	mov.u32 	%r13, %ntid.x;
	mad.lo.s32 	%r6, %r13, %r1, %r3;
	shl.b32 	%r14, %r10, 5;
	add.s32 	%r7, %r14, %r4;
	add.s32 	%r8, %r14, %r3;
	max.s32 	%r15, %r7, %r6;
	setp.ge.s32 	%p4, %r15, %r11;
	@%p4 bra 	$L__BB2_3;
	cvt.u32.u64 	%r22, %rd2;
	mad.lo.s32 	%r23, %r7, %r22, %r6;
	mul.wide.s32 	%rd4, %r23, 4;
	add.s64 	%rd5, %rd1, %rd4;
	ld.global.u32 	%r24, [%rd5];
	shl.b32 	%r25, %r4, 7;
	mov.u32 	%r26, _ZZ26_blocked_fw_independent_phimiPiE17cacheGraphBaseRow;
	add.s32 	%r27, %r26, %r25;
	shl.b32 	%r28, %r3, 2;
	add.s32 	%r29, %r27, %r28;
	st.shared.u32 	[%r29], %r24;
	bra.uni 	$L__BB2_4;
$L__BB2_3:
	shl.b32 	%r16, %r4, 7;
	mov.u32 	%r17, _ZZ26_blocked_fw_independent_phimiPiE17cacheGraphBaseRow;
	add.s32 	%r18, %r17, %r16;
	shl.b32 	%r19, %r3, 2;
	add.s32 	%r20, %r18, %r19;
	mov.b32 	%r21, 1073741823;
	st.shared.u32 	[%r20], %r21;
$L__BB2_4:
	max.s32 	%r30, %r5, %r8;
	setp.ge.s32 	%p5, %r30, %r11;
	shl.b32 	%r31, %r4, 7;
	mov.u32 	%r32, _ZZ26_blocked_fw_independent_phimiPiE17cacheGraphBaseCol;
	add.s32 	%r9, %r32, %r31;
	@%p5 bra 	$L__BB2_6;
	cvt.u32.u64 	%r36, %rd2;
	mad.lo.s32 	%r37, %r5, %r36, %r8;
	mul.wide.s32 	%rd6, %r37, 4;
	add.s64 	%rd7, %rd1, %rd6;
	ld.global.u32 	%r38, [%rd7];
	shl.b32 	%r39, %r3, 2;
	add.s32 	%r40, %r9, %r39;
	st.shared.u32 	[%r40], %r38;
	bra.uni 	$L__BB2_7;
$L__BB2_6:
	shl.b32 	%r33, %r3, 2;
	add.s32 	%r34, %r9, %r33;
	mov.b32 	%r35, 1073741823;
	st.shared.u32 	[%r34], %r35;
$L__BB2_7:
	bar.sync 	0;
	max.s32 	%r41, %r5, %r6;
	setp.ge.s32 	%p6, %r41, %r11;
	@%p6 bra 	$L__BB2_9;
	cvt.u32.u64 	%r42, %rd2;
	mad.lo.s32 	%r43, %r5, %r42, %r6;
	mul.wide.s32 	%rd8, %r43, 4;
	add.s64 	%rd9, %rd1, %rd8;
	shl.b32 	%r44, %r3, 2;
	mov.u32 	%r45, _ZZ26_blocked_fw_independent_phimiPiE17cacheGraphBaseRow;
	add.s32 	%r46, %r45, %r44;
	ld.global.u32 	%r47, [%rd9];
	ld.shared.u32 	%r48, [%r9];
	ld.shared.u32 	%r49, [%r46];
	add.s32 	%r50, %r49, %r48;
	min.s32 	%r51, %r47, %r50;
	ld.shared.u32 	%r52, [%r9+4];
	ld.shared.u32 	%r53, [%r46+128];
	add.s32 	%r54, %r53, %r52;
	min.s32 	%r55, %r51, %r54;
	ld.shared.u32 	%r56, [%r9+8];
	ld.shared.u32 	%r57, [%r46+256];
	add.s32 	%r58, %r57, %r56;
	min.s32 	%r59, %r55, %r58;
	ld.shared.u32 	%r60, [%r9+12];
	ld.shared.u32 	%r61, [%r46+384];
	add.s32 	%r62, %r61, %r60;
	min.s32 	%r63, %r59, %r62;
	ld.shared.u32 	%r64, [%r9+16];
	ld.shared.u32 	%r65, [%r46+512];
	add.s32 	%r66, %r65, %r64;
	min.s32 	%r67, %r63, %r66;
	ld.shared.u32 	%r68, [%r9+20];
	ld.shared.u32 	%r69, [%r46+640];
	add.s32 	%r70, %r69, %r68;
	min.s32 	%r71, %r67, %r70;
	ld.shared.u32 	%r72, [%r9+24];
	ld.shared.u32 	%r73, [%r46+768];
	add.s32 	%r74, %r73, %r72;
	min.s32 	%r75, %r71, %r74;
	ld.shared.u32 	%r76, [%r9+28];
	ld.shared.u32 	%r77, [%r46+896];
	add.s32 	%r78, %r77, %r76;
	min.s32 	%r79, %r75, %r78;
	ld.shared.u32 	%r80, [%r9+32];
	ld.shared.u32 	%r81, [%r46+1024];
	add.s32 	%r82, %r81, %r80;
	min.s32 	%r83, %r79, %r82;
	ld.shared.u32 	%r84, [%r9+36];
	ld.shared.u32 	%r85, [%r46+1152];
	add.s32 	%r86, %r85, %r84;
	min.s32 	%r87, %r83, %r86;
	ld.shared.u32 	%r88, [%r9+40];
	ld.shared.u32 	%r89, [%r46+1280];
	add.s32 	%r90, %r89, %r88;
	min.s32 	%r91, %r87, %r90;
	ld.shared.u32 	%r92, [%r9+44];
	ld.shared.u32 	%r93, [%r46+1408];
	add.s32 	%r94, %r93, %r92;
	min.s32 	%r95, %r91, %r94;
	ld.shared.u32 	%r96, [%r9+48];
	ld.shared.u32 	%r97, [%r46+1536];
	add.s32 	%r98, %r97, %r96;
	min.s32 	%r99, %r95, %r98;
	ld.shared.u32 	%r100, [%r9+52];
	ld.shared.u32 	%r101, [%r46+1664];
	add.s32 	%r102, %r101, %r100;
	min.s32 	%r103, %r99, %r102;
	ld.shared.u32 	%r104, [%r9+56];
	ld.shared.u32 	%r105, [%r46+1792];
	add.s32 	%r106, %r105, %r104;
	min.s32 	%r107, %r103, %r106;
	ld.shared.u32 	%r108, [%r9+60];
	ld.shared.u32 	%r109, [%r46+1920];
	add.s32 	%r110, %r109, %r108;
	min.s32 	%r111, %r107, %r110;
	ld.shared.u32 	%r112, [%r9+64];
	ld.shared.u32 	%r113, [%r46+2048];
	add.s32 	%r114, %r113, %r112;
	min.s32 	%r115, %r111, %r114;
	ld.shared.u32 	%r116, [%r9+68];
	ld.shared.u32 	%r117, [%r46+2176];
	add.s32 	%r118, %r117, %r116;
	min.s32 	%r119, %r115, %r118;
	ld.shared.u32 	%r120, [%r9+72];
	ld.shared.u32 	%r121, [%r46+2304];
	add.s32 	%r122, %r121, %r120;
	min.s32 	%r123, %r119, %r122;
	ld.shared.u32 	%r124, [%r9+76];
	ld.shared.u32 	%r125, [%r46+2432];
	add.s32 	%r126, %r125, %r124;
	min.s32 	%r127, %r123, %r126;
	ld.shared.u32 	%r128, [%r9+80];
	ld.shared.u32 	%r129, [%r46+2560];
	add.s32 	%r130, %r129, %r128;
	min.s32 	%r131, %r127, %r130;
	ld.shared.u32 	%r132, [%r9+84];
	ld.shared.u32 	%r133, [%r46+2688];
	add.s32 	%r134, %r133, %r132;
	min.s32 	%r135, %r131, %r134;
	ld.shared.u32 	%r136, [%r9+88];
	ld.shared.u32 	%r137, [%r46+2816];
	add.s32 	%r138, %r137, %r136;
	min.s32 	%r139, %r135, %r138;
	ld.shared.u32 	%r140, [%r9+92];
	ld.shared.u32 	%r141, [%r46+2944];
	add.s32 	%r142, %r141, %r140;
	min.s32 	%r143, %r139, %r142;
	ld.shared.u32 	%r144, [%r9+96];
	ld.shared.u32 	%r145, [%r46+3072];
	add.s32 	%r146, %r145, %r144;
	min.s32 	%r147, %r143, %r146;
	ld.shared.u32 	%r148, [%r9+100];
	ld.shared.u32 	%r149, [%r46+3200];
	add.s32 	%r150, %r149, %r148;
	min.s32 	%r151, %r147, %r150;
	ld.shared.u32 	%r152, [%r9+104];
	ld.shared.u32 	%r153, [%r46+3328];
	add.s32 	%r154, %r153, %r152;
	min.s32 	%r155, %r151, %r154;
	ld.shared.u32 	%r156, [%r9+108];
	ld.shared.u32 	%r157, [%r46+3456];
	add.s32 	%r158, %r157, %r156;
	min.s32 	%r159, %r155, %r158;
	ld.shared.u32 	%r160, [%r9+112];
	ld.shared.u32 	%r161, [%r46+3584];
	add.s32 	%r162, %r161, %r160;
	min.s32 	%r163, %r159, %r162;
	ld.shared.u32 	%r164, [%r9+116];
	ld.shared.u32 	%r165, [%r46+3712];
	add.s32 	%r166, %r165, %r164;
	min.s32 	%r167, %r163, %r166;
	ld.shared.u32 	%r168, [%r9+120];
	ld.shared.u32 	%r169, [%r46+3840];
	add.s32 	%r170, %r169, %r168;
	min.s32 	%r171, %r167, %r170;
	ld.shared.u32 	%r172, [%r9+124];
	ld.shared.u32 	%r173, [%r46+3968];
	add.s32 	%r174, %r173, %r172;
	min.s32 	%r175, %r171, %r174;
	st.global.u32 	[%rd9], %r175;
$L__BB2_9:
	ret;

}


// ===== COMPILED SASS (sm_100) =====

	.target	sm_100

	.elftype	@"ET_EXEC"


//--------------------- .note.nv.tkinfo           --------------------------
	.section	.note.nv.tkinfo,"",@"SHT_NOTE"
	.sectionflags	@"SHF_NOTE_NV_TKINFO"
	.tkinfo
        /*0018*/ 	.word	0x00000002
        /*0030*/ 	.string	""
        /*0030*/ 	.string	"ptxas"
        /*0030*/ 	.string	"Cuda compilation tools, release 13.0, V13.0.88"
        /*0030*/ 	.string	"Build cuda_13.0.r13.0/compiler.36424714_0"
        /*0030*/ 	.string	"-arch sm_100 -m 64 "



//--------------------- .note.nv.cuinfo           --------------------------
	.section	.note.nv.cuinfo,"",@"SHT_NOTE"
	.sectionflags	@"SHF_NOTE_NV_CUINFO"
        /*0018*/ 	.short	0x0002
        /*001a*/ 	.short	0x0064
        /*001c*/ 	.short	0x0082
	.zero		2


//--------------------- .nv.info                  --------------------------
	.section	.nv.info,"",@"SHT_CUDA_INFO"
	.align	4


	//----- nvinfo : EIATTR_REGCOUNT
	.align		4
        /*0000*/ 	.byte	0x04, 0x2f
        /*0002*/ 	.short	(.L_1 - .L_0)
	.align		4
.L_0:
        /*0004*/ 	.word	index@(_Z24_blocked_fw_dependent_phimiPi)
        /*0008*/ 	.word	0x0000000e


	//----- nvinfo : EIATTR_FRAME_SIZE
	.align		4
.L_1:
        /*000c*/ 	.byte	0x04, 0x11
        /*000e*/ 	.short	(.L_3 - .L_2)
	.align		4
.L_2:
        /*0010*/ 	.word	index@(_Z24_blocked_fw_dependent_phimiPi)
        /*0014*/ 	.word	0x00000000


	//----- nvinfo : EIATTR_REGCOUNT
	.align		4
.L_3:
        /*0018*/ 	.byte	0x04, 0x2f
        /*001a*/ 	.short	(.L_5 - .L_4)
	.align		4
.L_4:
        /*001c*/ 	.word	index@(_Z32_blocked_fw_partial_dependent_phimiPi)
        /*0020*/ 	.word	0x00000010


	//----- nvinfo : EIATTR_FRAME_SIZE
	.align		4
.L_5:
        /*0024*/ 	.byte	0x04, 0x11
        /*0026*/ 	.short	(.L_7 - .L_6)
	.align		4
.L_6:
        /*0028*/ 	.word	index@(_Z32_blocked_fw_partial_dependent_phimiPi)
        /*002c*/ 	.word	0x00000000


	//----- nvinfo : EIATTR_REGCOUNT
	.align		4
.L_7:
        /*0030*/ 	.byte	0x04, 0x2f
        /*0032*/ 	.short	(.L_9 - .L_8)
	.align		4
.L_8:
        /*0034*/ 	.word	index@(_Z26_blocked_fw_independent_phimiPi)
        /*0038*/ 	.word	0x00000020


	//----- nvinfo : EIATTR_FRAME_SIZE
	.align		4
.L_9:
        /*003c*/ 	.byte	0x04, 0x11
        /*003e*/ 	.short	(.L_11 - .L_10)
	.align		4
.L_10:
        /*0040*/ 	.word	index@(_Z26_blocked_fw_independent_phimiPi)
        /*0044*/ 	.word	0x00000000


	//----- nvinfo : EIATTR_MIN_STACK_SIZE
	.align		4
.L_11:
        /*0048*/ 	.byte	0x04, 0x12
        /*004a*/ 	.short	(.L_13 - .L_12)
	.align		4
.L_12:
        /*004c*/ 	.word	index@(_Z26_blocked_fw_independent_phimiPi)
        /*0050*/ 	.word	0x00000000


	//----- nvinfo : EIATTR_MIN_STACK_SIZE
	.align		4
.L_13:
        /*0054*/ 	.byte	0x04, 0x12
        /*0056*/ 	.short	(.L_15 - .L_14)
	.align		4
.L_14:
        /*0058*/ 	.word	index@(_Z32_blocked_fw_partial_dependent_phimiPi)
        /*005c*/ 	.word	0x00000000


	//----- nvinfo : EIATTR_MIN_STACK_SIZE
	.align		4
.L_15:
        /*0060*/ 	.byte	0x04, 0x12
        /*0062*/ 	.short	(.L_17 - .L_16)
	.align		4
.L_16:
        /*0064*/ 	.word	index@(_Z24_blocked_fw_dependent_phimiPi)
        /*0068*/ 	.word	0x00000000
.L_17:


//--------------------- .nv.compat                --------------------------
	.section	.nv.compat,"",@"SHT_CUDA_COMPAT_INFO"
	.align	4
        /*0000*/ 	.byte	0x02, 0x09, 0x00, 0x00, 0x02, 0x02, 0x01, 0x00, 0x02, 0x05, 0x05, 0x00, 0x03, 0x07, 0x01, 0x01
        /*0010*/ 	.byte	0x02, 0x03, 0x00, 0x00, 0x02, 0x06, 0x01, 0x00, 0x04, 0x0b, 0x08, 0x00, 0x09, 0x00, 0x00, 0x00
        /*0020*/ 	.byte	0x00, 0x00, 0x00, 0x00


//--------------------- .nv.info._Z26_blocked_fw_independent_phimiPi --------------------------
	.section	.nv.info._Z26_blocked_fw_independent_phimiPi,"",@"SHT_CUDA_INFO"
	.sectionflags	@""
	.align	4


	//----- nvinfo : EIATTR_CUDA_API_VERSION
	.align		4
        /*0000*/ 	.byte	0x04, 0x37
        /*0002*/ 	.short	(.L_19 - .L_18)
.L_18:
        /*0004*/ 	.word	0x00000082


	//----- nvinfo : EIATTR_KPARAM_INFO
	.align		4
.L_19:
        /*0008*/ 	.byte	0x04, 0x17
        /*000a*/ 	.short	(.L_21 - .L_20)
.L_20:
        /*000c*/ 	.word	0x00000000
        /*0010*/ 	.short	0x0003
        /*0012*/ 	.short	0x0018
        /*0014*/ 	.byte	0x00, 0xf5, 0x21, 0x00


	//----- nvinfo : EIATTR_KPARAM_INFO
	.align		4
.L_21:
        /*0018*/ 	.byte	0x04, 0x17
        /*001a*/ 	.short	(.L_23 - .L_22)
.L_22:
        /*001c*/ 	.word	0x00000000
        /*0020*/ 	.short	0x0002
        /*0022*/ 	.short	0x0010
        /*0024*/ 	.byte	0x00, 0xf0, 0x11, 0x00


	//----- nvinfo : EIATTR_KPARAM_INFO
	.align		4
.L_23:
        /*0028*/ 	.byte	0x04, 0x17
        /*002a*/ 	.short	(.L_25 - .L_24)
.L_24:
        /*002c*/ 	.word	0x00000000
        /*0030*/ 	.short	0x0001
        /*0032*/ 	.short	0x0008
        /*0034*/ 	.byte	0x00, 0xf0, 0x21, 0x00


	//----- nvinfo : EIATTR_KPARAM_INFO
	.align		4
.L_25:
        /*0038*/ 	.byte	0x04, 0x17
        /*003a*/ 	.short	(.L_27 - .L_26)
.L_26:
        /*003c*/ 	.word	0x00000000
        /*0040*/ 	.short	0x0000
        /*0042*/ 	.short	0x0000
        /*0044*/ 	.byte	0x00, 0xf0, 0x11, 0x00


	//----- nvinfo : EIATTR_SPARSE_MMA_MASK
	.align		4
.L_27:
        /*0048*/ 	.byte	0x03, 0x50
        /*004a*/ 	.short	0x0000


	//----- nvinfo : EIATTR_MAXREG_COUNT
	.align		4
        /*004c*/ 	.byte	0x03, 0x1b
        /*004e*/ 	.short	0x00ff


	//----- nvinfo : EIATTR_NUM_BARRIERS
	.align		4
        /*0050*/ 	.byte	0x02, 0x4c
        /*0052*/ 	.byte	0x01
	.zero		1


	//----- nvinfo : EIATTR_MERCURY_ISA_VERSION
	.align		4
        /*0054*/ 	.byte	0x03, 0x5f
        /*0056*/ 	.short	0x0101


	//----- nvinfo : EIATTR_VRC_CTA_INIT_COUNT
	.align		4
        /*0058*/ 	.byte	0x02, 0x4a
	.zero		1
	.zero		1


	//----- nvinfo : EIATTR_EXIT_INSTR_OFFSETS
	.align		4
        /*005c*/ 	.byte	0x04, 0x1c
        /*005e*/ 	.short	(.L_29 - .L_28)


	//   ....[0]....
.L_28:
        /*0060*/ 	.word	0x00000060


	//   ....[1]....
        /*0064*/ 	.word	0x00000380


	//   ....[2]....
        /*0068*/ 	.word	0x00000880


	//----- nvinfo : EIATTR_CBANK_PARAM_SIZE
	.align		4
.L_29:
        /*006c*/ 	.byte	0x03, 0x19
        /*006e*/ 	.short	0x0020


	//----- nvinfo : EIATTR_PARAM_CBANK
	.align		4
        /*0070*/ 	.byte	0x04, 0x0a
        /*0072*/ 	.short	(.L_31 - .L_30)
	.align		4
.L_30:
        /*0074*/ 	.word	index@(.nv.constant0._Z26_blocked_fw_independent_phimiPi)
        /*0078*/ 	.short	0x0380
        /*007a*/ 	.short	0x0020


	//----- nvinfo : EIATTR_SW_WAR
	.align		4
.L_31:
        /*007c*/ 	.byte	0x04, 0x36
        /*007e*/ 	.short	(.L_33 - .L_32)
.L_32:
        /*0080*/ 	.word	0x00000008
.L_33:


//--------------------- .nv.info._Z32_blocked_fw_partial_dependent_phimiPi --------------------------
	.section	.nv.info._Z32_blocked_fw_partial_dependent_phimiPi,"",@"SHT_CUDA_INFO"
	.sectionflags	@""
	.align	4


	//----- nvinfo : EIATTR_CUDA_API_VERSION
	.align		4
        /*0000*/ 	.byte	0x04, 0x37
        /*0002*/ 	.short	(.L_35 - .L_34)
.L_34:
        /*0004*/ 	.word	0x00000082


	//----- nvinfo : EIATTR_KPARAM_INFO
	.align		4
.L_35:
        /*0008*/ 	.byte	0x04, 0x17
        /*000a*/ 	.short	(.L_37 - .L_36)
.L_36:
        /*000c*/ 	.word	0x00000000
        /*0010*/ 	.short	0x0003
        /*0012*/ 	.short	0x0018
        /*0014*/ 	.byte	0x00, 0xf5, 0x21, 0x00


	//----- nvinfo : EIATTR_KPARAM_INFO
	.align		4
.L_37:
        /*0018*/ 	.byte	0x04, 0x17
        /*001a*/ 	.short	(.L_39 - .L_38)
.L_38:
        /*001c*/ 	.word	0x00000000
        /*0020*/ 	.short	0x0002
        /*0022*/ 	.short	0x0010
        /*0024*/ 	.byte	0x00, 0xf0, 0x11, 0x00


	//----- nvinfo : EIATTR_KPARAM_INFO
	.align		4
.L_39:
        /*0028*/ 	.byte	0x04, 0x17
        /*002a*/ 	.short	(.L_41 - .L_40)
.L_40:
        /*002c*/ 	.word	0x00000000
        /*0030*/ 	.short	0x0001
        /*0032*/ 	.short	0x0008
        /*0034*/ 	.byte	0x00, 0xf0, 0x21, 0x00


	//----- nvinfo : EIATTR_KPARAM_INFO
	.align		4
.L_41:
        /*0038*/ 	.byte	0x04, 0x17
        /*003a*/ 	.short	(.L_43 - .L_42)
.L_42:
        /*003c*/ 	.word	0x00000000
        /*0040*/ 	.short	0x0000
        /*0042*/ 	.short	0x0000
        /*0044*/ 	.byte	0x00, 0xf0, 0x11, 0x00


	//----- nvinfo : EIATTR_SPARSE_MMA_MASK
	.align		4
.L_43:
        /*0048*/ 	.byte	0x03, 0x50
        /*004a*/ 	.short	0x0000


	//----- nvinfo : EIATTR_MAXREG_COUNT
	.align		4
        /*004c*/ 	.byte	0x03, 0x1b
        /*004e*/ 	.short	0x00ff


	//----- nvinfo : EIATTR_NUM_BARRIERS
	.align		4
        /*0050*/ 	.byte	0x02, 0x4c
        /*0052*/ 	.byte	0x01
	.zero		1


	//----- nvinfo : EIATTR_MERCURY_ISA_VERSION
	.align		4
        /*0054*/ 	.byte	0x03, 0x5f
        /*0056*/ 	.short	0x0101


	//----- nvinfo : EIATTR_VRC_CTA_INIT_COUNT
	.align		4
        /*0058*/ 	.byte	0x02, 0x4a
	.zero		1
	.zero		1


	//----- nvinfo : EIATTR_EXIT_INSTR_OFFSETS
	.align		4
        /*005c*/ 	.byte	0x04, 0x1c
        /*005e*/ 	.short	(.L_45 - .L_44)


	//   ....[0]....
.L_44:
        /*0060*/ 	.word	0x00000040


	//   ....[1]....
        /*0064*/ 	.word	0x000002b0


	//   ....[2]....
        /*0068*/ 	.word	0x00001720


	//----- nvinfo : EIATTR_CBANK_PARAM_SIZE
	.align		4
.L_45:
        /*006c*/ 	.byte	0x03, 0x19
        /*006e*/ 	.short	0x0020


	//----- nvinfo : EIATTR_PARAM_CBANK
	.align		4
        /*0070*/ 	.byte	0x04, 0x0a
        /*0072*/ 	.short	(.L_47 - .L_46)
	.align		4
.L_46:
        /*0074*/ 	.word	index@(.nv.constant0._Z32_blocked_fw_partial_dependent_phimiPi)
        /*0078*/ 	.short	0x0380
        /*007a*/ 	.short	0x0020


	//----- nvinfo : EIATTR_SW_WAR
	.align		4
.L_47:
        /*007c*/ 	.byte	0x04, 0x36
        /*007e*/ 	.short	(.L_49 - .L_48)
.L_48:
        /*0080*/ 	.word	0x00000008
.L_49:


//--------------------- .nv.info._Z24_blocked_fw_dependent_phimiPi --------------------------
	.section	.nv.info._Z24_blocked_fw_dependent_phimiPi,"",@"SHT_CUDA_INFO"
	.sectionflags	@""
	.align	4


	//----- nvinfo : EIATTR_CUDA_API_VERSION
	.align		4
        /*0000*/ 	.byte	0x04, 0x37
        /*0002*/ 	.short	(.L_51 - .L_50)
.L_50:
        /*0004*/ 	.word	0x00000082


	//----- nvinfo : EIATTR_KPARAM_INFO
	.align		4
.L_51:
        /*0008*/ 	.byte	0x04, 0x17
        /*000a*/ 	.short	(.L_53 - .L_52)
.L_52:
        /*000c*/ 	.word	0x00000000
        /*0010*/ 	.short	0x0003
        /*0012*/ 	.short	0x0018
        /*0014*/ 	.byte	0x00, 0xf5, 0x21, 0x00


	//----- nvinfo : EIATTR_KPARAM_INFO
	.align		4
.L_53:
        /*0018*/ 	.byte	0x04, 0x17
        /*001a*/ 	.short	(.L_55 - .L_54)
.L_54:
        /*001c*/ 	.word	0x00000000
        /*0020*/ 	.short	0x0002
        /*0022*/ 	.short	0x0010
        /*0024*/ 	.byte	0x00, 0xf0, 0x11, 0x00


	//----- nvinfo : EIATTR_KPARAM_INFO
	.align		4
.L_55:
        /*0028*/ 	.byte	0x04, 0x17
        /*002a*/ 	.short	(.L_57 - .L_56)
.L_56:
        /*002c*/ 	.word	0x00000000
        /*0030*/ 	.short	0x0001
        /*0032*/ 	.short	0x0008
        /*0034*/ 	.byte	0x00, 0xf0, 0x21, 0x00


	//----- nvinfo : EIATTR_KPARAM_INFO
	.align		4
.L_57:
        /*0038*/ 	.byte	0x04, 0x17
        /*003a*/ 	.short	(.L_59 - .L_58)
.L_58:
        /*003c*/ 	.word	0x00000000
        /*0040*/ 	.short	0x0000
        /*0042*/ 	.short	0x0000
        /*0044*/ 	.byte	0x00, 0xf0, 0x11, 0x00


	//----- nvinfo : EIATTR_SPARSE_MMA_MASK
	.align		4
.L_59:
        /*0048*/ 	.byte	0x03, 0x50
        /*004a*/ 	.short	0x0000


	//----- nvinfo : EIATTR_MAXREG_COUNT
	.align		4
        /*004c*/ 	.byte	0x03, 0x1b
        /*004e*/ 	.short	0x00ff


	//----- nvinfo : EIATTR_NUM_BARRIERS
	.align		4
        /*0050*/ 	.byte	0x02, 0x4c
        /*0052*/ 	.byte	0x01
	.zero		1


	//----- nvinfo : EIATTR_MERCURY_ISA_VERSION
	.align		4
        /*0054*/ 	.byte	0x03, 0x5f
        /*0056*/ 	.short	0x0101


	//----- nvinfo : EIATTR_VRC_CTA_INIT_COUNT
	.align		4
        /*0058*/ 	.byte	0x02, 0x4a
	.zero		1
	.zero		1


	//----- nvinfo : EIATTR_EXIT_INSTR_OFFSETS
	.align		4
        /*005c*/ 	.byte	0x04, 0x1c
        /*005e*/ 	.short	(.L_61 - .L_60)


	//   ....[0]....
.L_60:
        /*0060*/ 	.word	0x00000190


	//   ....[1]....
        /*0064*/ 	.word	0x00000fd0


	//----- nvinfo : EIATTR_CBANK_PARAM_SIZE
	.align		4
.L_61:
        /*0068*/ 	.byte	0x03, 0x19
        /*006a*/ 	.short	0x0020


	//----- nvinfo : EIATTR_PARAM_CBANK
	.align		4
        /*006c*/ 	.byte	0x04, 0x0a
        /*006e*/ 	.short	(.L_63 - .L_62)
	.align		4
.L_62:
        /*0070*/ 	.word	index@(.nv.constant0._Z24_blocked_fw_dependent_phimiPi)
        /*0074*/ 	.short	0x0380
        /*0076*/ 	.short	0x0020


	//----- nvinfo : EIATTR_SW_WAR
	.align		4
.L_63:
        /*0078*/ 	.byte	0x04, 0x36
        /*007a*/ 	.short	(.L_65 - .L_64)
.L_64:
        /*007c*/ 	.word	0x00000008
.L_65:


//--------------------- .nv.callgraph             --------------------------
	.section	.nv.callgraph,"",@"SHT_CUDA_CALLGRAPH"
	.align	4
	.sectionentsize	8
	.align		4
        /*0000*/ 	.word	0x00000000
	.align		4
        /*0004*/ 	.word	0xffffffff
	.align		4
        /*0008*/ 	.word	0x00000000
	.align		4
        /*000c*/ 	.word	0xfffffffe
	.align		4
        /*0010*/ 	.word	0x00000000
	.align		4
        /*0014*/ 	.word	0xfffffffd
	.align		4
        /*0018*/ 	.word	0x00000000
	.align		4
        /*001c*/ 	.word	0xfffffffc


//--------------------- .text._Z26_blocked_fw_independent_phimiPi --------------------------
	.section	.text._Z26_blocked_fw_independent_phimiPi,"ax",@progbits
	.align	128
.text._Z26_blocked_fw_independent_phimiPi:
        .type           _Z26_blocked_fw_independent_phimiPi,@function
        .size           _Z26_blocked_fw_independent_phimiPi,(.L_x_5 - _Z26_blocked_fw_independent_phimiPi)
        .other          _Z26_blocked_fw_independent_phimiPi,@"STO_CUDA_ENTRY STV_DEFAULT"
_Z26_blocked_fw_independent_phimiPi:
[----:B------:R-:W-:Y:S08]  /*0000*/  LDC R1, c[0x0][0x37c] ;  /* 0x0000df00ff017b82 */ /* 0x000ff00000000800 */
[----:B------:R-:W0:Y:S08]  /*0010*/  S2UR UR5, SR_CTAID.Y ;  /* 0x00000000000579c3 */ /* 0x000e300000002600 */
[----:B------:R-:W0:Y:S08]  /*0020*/  LDC R4, c[0x0][0x380] ;  /* 0x0000e000ff047b82 */ /* 0x000e300000000800 */
[----:B------:R-:W1:Y:S01]  /*0030*/  S2UR UR4, SR_CTAID.X ;  /* 0x00000000000479c3 */ /* 0x000e620000002500 */
[----:B0-----:R-:W-:-:S04]  /*0040*/  ISETP.NE.AND P0, PT, R4, UR5, PT ;  /* 0x0000000504007c0c */ /* 0x001fc8000bf05270 */
[----:B-1----:R-:W-:-:S13]  /*0050*/  ISETP.EQ.OR P0, PT, R4, UR4, !P0 ;  /* 0x0000000404007c0c */ /* 0x002fda000c702670 */
[----:B------:R-:W-:Y:S05]  /*0060*/  @P0 EXIT ;  /* 0x000000000000094d */ /* 0x000fea0003800000 */
[----:B------:R-:W0:Y:S01]  /*0070*/  S2R R3, SR_TID.X ;  /* 0x0000000000037919 */ /* 0x000e220000002100 */
[----:B------:R-:W1:Y:S01]  /*0080*/  LDC R5, c[0x0][0x364] ;  /* 0x0000d900ff057b82 */ /* 0x000e620000000800 */
[----:B------:R-:W2:Y:S01]  /*0090*/  LDCU UR6, c[0x0][0x390] ;  /* 0x00007200ff0677ac */ /* 0x000ea20008000800 */
[----:B------:R-:W3:Y:S06]  /*00a0*/  S2R R2, SR_TID.Y ;  /* 0x0000000000027919 */ /* 0x000eec0000002200 */
[----:B------:R-:W0:Y:S02]  /*00b0*/  LDC R0, c[0x0][0x360] ;  /* 0x0000d800ff007b82 */ /* 0x000e240000000800 */
[----:B0-----:R-:W-:-:S02]  /*00c0*/  IMAD R0, R0, UR4, R3 ;  /* 0x0000000400007c24 */ /* 0x001fc4000f8e0203 */
[C-C-:B---3--:R-:W-:Y:S02]  /*00d0*/  IMAD R11, R4.reuse, 0x20, R2.reuse ;  /* 0x00000020040b7824 */ /* 0x148fe400078e0202 */
[----:B-1----:R-:W-:Y:S01]  /*00e0*/  IMAD R5, R5, UR5, R2 ;  /* 0x0000000505057c24 */ /* 0x002fe2000f8e0202 */
[----:B------:R-:W0:Y:S01]  /*00f0*/  LDCU.64 UR4, c[0x0][0x358] ;  /* 0x00006b00ff0477ac */ /* 0x000e220008000a00 */
[----:B------:R-:W-:Y:S01]  /*0100*/  IMAD R4, R4, 0x20, R3 ;  /* 0x0000002004047824 */ /* 0x000fe200078e0203 */
[----:B------:R-:W-:-:S04]  /*0110*/  VIMNMX R6, PT, PT, R0, R11, !PT ;  /* 0x0000000b00067248 */ /* 0x000fc80007fe0100 */
[----:B------:R-:W-:Y:S02]  /*0120*/  VIMNMX R7, PT, PT, R5, R4, !PT ;  /* 0x0000000405077248 */ /* 0x000fe40007fe0100 */
[----:B--2---:R-:W-:Y:S02]  /*0130*/  ISETP.GE.AND P0, PT, R6, UR6, PT ;  /* 0x0000000606007c0c */ /* 0x004fe4000bf06270 */
[----:B------:R-:W-:-:S11]  /*0140*/  ISETP.GE.AND P1, PT, R7, UR6, PT ;  /* 0x0000000607007c0c */ /* 0x000fd6000bf26270 */
[----:B------:R-:W1:Y:S08]  /*0150*/  @!P0 LDC R10, c[0x0][0x388] ;  /* 0x0000e200ff0a8b82 */ /* 0x000e700000000800 */
[----:B------:R-:W2:Y:S08]  /*0160*/  @!P1 LDC R13, c[0x0][0x388] ;  /* 0x0000e200ff0d9b82 */ /* 0x000eb00000000800 */
[----:B------:R-:W3:Y:S08]  /*0170*/  @!P0 LDC.64 R6, c[0x0][0x398] ;  /* 0x0000e600ff068b82 */ /* 0x000ef00000000a00 */
[----:B------:R-:W4:Y:S01]  /*0180*/  @!P1 LDC.64 R8, c[0x0][0x398] ;  /* 0x0000e600ff089b82 */ /* 0x000f220000000a00 */
[----:B-1----:R-:W-:-:S02]  /*0190*/  @!P0 IMAD R11, R11, R10, R0 ;  /* 0x0000000a0b0b8224 */ /* 0x002fc400078e0200 */
[----:B--2---:R-:W-:Y:S02]  /*01a0*/  @!P1 IMAD R13, R5, R13, R4 ;  /* 0x0000000d050d9224 */ /* 0x004fe400078e0204 */
[----:B---3--:R-:W-:-:S06]  /*01b0*/  @!P0 IMAD.WIDE R6, R11, 0x4, R6 ;  /* 0x000000040b068825 */ /* 0x008fcc00078e0206 */
[----:B0-----:R0:W2:Y:S01]  /*01c0*/  @!P0 LDG.E R6, desc[UR4][R6.64] ;  /* 0x0000000406068981 */ /* 0x0010a2000c1e1900 */
[----:B----4-:R-:W-:-:S06]  /*01d0*/  @!P1 IMAD.WIDE R8, R13, 0x4, R8 ;  /* 0x000000040d089825 */ /* 0x010fcc00078e0208 */
[----:B------:R1:W3:Y:S01]  /*01e0*/  @!P1 LDG.E R8, desc[UR4][R8.64] ;  /* 0x0000000408089981 */ /* 0x0002e2000c1e1900 */
[----:B------:R-:W4:Y:S01]  /*01f0*/  S2UR UR8, SR_CgaCtaId ;  /* 0x00000000000879c3 */ /* 0x000f220000008800 */
[----:B------:R-:W-:Y:S02]  /*0200*/  UMOV UR7, 0x400 ;  /* 0x0000040000077882 */ /* 0x000fe40000000000 */
[----:B------:R-:W-:Y:S01]  /*0210*/  @!P0 IMAD.U32 R4, RZ, RZ, UR7 ;  /* 0x00000007ff048e24 */ /* 0x000fe2000f8e00ff */
[----:B------:R-:W-:Y:S01]  /*0220*/  VIMNMX R13, PT, PT, R5, R0, !PT ;  /* 0x00000000050d7248 */ /* 0x000fe20007fe0100 */
[----:B----4-:R-:W-:-:S05]  /*0230*/  @!P0 IMAD.U32 R15, RZ, RZ, UR8 ;  /* 0x00000008ff0f8e24 */ /* 0x010fca000f8e00ff */
[----:B------:R-:W-:Y:S01]  /*0240*/  @!P0 LEA R11, R15, R4, 0x18 ;  /* 0x000000040f0b8211 */ /* 0x000fe200078ec0ff */
[----:B------:R-:W-:Y:S02]  /*0250*/  @P0 IMAD.U32 R4, RZ, RZ, UR7 ;  /* 0x00000007ff040e24 */ /* 0x000fe4000f8e00ff */
[----:B------:R-:W-:Y:S02]  /*0260*/  @P0 IMAD.U32 R15, RZ, RZ, UR8 ;  /* 0x00000008ff0f0e24 */ /* 0x000fe4000f8e00ff */
[----:B------:R-:W-:Y:S02]  /*0270*/  VIADD R12, R4, 0x1000 ;  /* 0x00001000040c7836 */ /* 0x000fe40000000000 */
[----:B------:R-:W-:Y:S01]  /*0280*/  @!P0 IMAD R10, R2, 0x80, R11 ;  /* 0x00000080020a8824 */ /* 0x000fe200078e020b */
[C---:B------:R-:W-:Y:S02]  /*0290*/  @P0 LEA R11, R15.reuse, R4, 0x18 ;  /* 0x000000040f0b0211 */ /* 0x040fe400078ec0ff */
[----:B0-----:R-:W-:-:S03]  /*02a0*/  LEA R7, R15, R12, 0x18 ;  /* 0x0000000c0f077211 */ /* 0x001fc600078ec0ff */
[C---:B------:R-:W-:Y:S02]  /*02b0*/  @P0 IMAD R12, R2.reuse, 0x80, R11 ;  /* 0x00000080020c0824 */ /* 0x040fe400078e020b */
[----:B------:R-:W-:Y:S01]  /*02c0*/  IMAD R2, R2, 0x80, R7 ;  /* 0x0000008002027824 */ /* 0x000fe200078e0207 */
[----:B------:R-:W-:Y:S01]  /*02d0*/  ISETP.GE.AND P2, PT, R13, UR6, PT ;  /* 0x000000060d007c0c */ /* 0x000fe2000bf46270 */
[C---:B------:R-:W-:Y:S02]  /*02e0*/  @!P0 IMAD R7, R3.reuse, 0x4, R10 ;  /* 0x0000000403078824 */ /* 0x040fe400078e020a */
[----:B------:R-:W-:Y:S02]  /*02f0*/  @P0 IMAD.MOV.U32 R4, RZ, RZ, 0x3fffffff ;  /* 0x3fffffffff040424 */ /* 0x000fe400078e00ff */
[C---:B------:R-:W-:Y:S02]  /*0300*/  @P0 IMAD R13, R3.reuse, 0x4, R12 ;  /* 0x00000004030d0824 */ /* 0x040fe400078e020c */
[----:B-1----:R-:W-:-:S02]  /*0310*/  IMAD R9, R3, 0x4, R2 ;  /* 0x0000000403097824 */ /* 0x002fc400078e0202 */
[----:B------:R-:W-:Y:S01]  /*0320*/  @P1 IMAD.MOV.U32 R10, RZ, RZ, 0x3fffffff ;  /* 0x3fffffffff0a1424 */ /* 0x000fe200078e00ff */
[----:B--2---:R0:W-:Y:S04]  /*0330*/  @!P0 STS [R7], R6 ;  /* 0x0000000607008388 */ /* 0x0041e80000000800 */
[----:B------:R0:W-:Y:S04]  /*0340*/  @P0 STS [R13], R4 ;  /* 0x000000040d000388 */ /* 0x0001e80000000800 */
[----:B---3--:R0:W-:Y:S04]  /*0350*/  @!P1 STS [R9], R8 ;  /* 0x0000000809009388 */ /* 0x0081e80000000800 */
[----:B------:R0:W-:Y:S01]  /*0360*/  @P1 STS [R9], R10 ;  /* 0x0000000a09001388 */ /* 0x0001e20000000800 */
[----:B------:R-:W-:Y:S06]  /*0370*/  BAR.SYNC.DEFER_BLOCKING 0x0 ;  /* 0x0000000000007b1d */ /* 0x000fec0000010000 */
[----:B------:R-:W-:Y:S05]  /*0380*/  @P2 EXIT ;  /* 0x000000000000294d */ /* 0x000fea0003800000 */
[----:B------:R-:W1:Y:S01]  /*0390*/  LDC.64 R28, c[0x0][0x398] ;  /* 0x0000e600ff1c7b82 */ /* 0x000e620000000a00 */
[----:B------:R-:W2:Y:S01]  /*03a0*/  LDCU UR6, c[0x0][0x388] ;  /* 0x00007100ff0677ac */ /* 0x000ea20008000800 */
[----:B0-----:R-:W-:Y:S01]  /*03b0*/  LDS.128 R12, [R2+0x10] ;  /* 0x00001000020c7984 */ /* 0x001fe20000000c00 */
[----:B--2---:R-:W-:-:S04]  /*03c0*/  IMAD R5, R5, UR6, R0 ;  /* 0x0000000605057c24 */ /* 0x004fc8000f8e0200 */
[----:B-1----:R-:W-:Y:S02]  /*03d0*/  IMAD.WIDE R28, R5, 0x4, R28 ;  /* 0x00000004051c7825 */ /* 0x002fe400078e021c */
[----:B------:R-:W-:Y:S04]  /*03e0*/  LDS.128 R4, [R2] ;  /* 0x0000000002047984 */ /* 0x000fe80000000c00 */
[----:B------:R-:W2:Y:S01]  /*03f0*/  LDG.E R9, desc[UR4][R28.64] ;  /* 0x000000041c097981 */ /* 0x000ea2000c1e1900 */
[----:B------:R-:W-:-:S05]  /*0400*/  IMAD R0, R3, 0x4, R11 ;  /* 0x0000000403007824 */ /* 0x000fca00078e020b */
[----:B------:R-:W2:Y:S04]  /*0410*/  LDS R3, [R0] ;  /* 0x0000000000037984 */ /* 0x000ea80000000800 */
[----:B------:R-:W0:Y:S04]  /*0420*/  LDS R19, [R0+0x80] ;  /* 0x0000800000137984 */ /* 0x000e280000000800 */
[----:B------:R-:W1:Y:S04]  /*0430*/  LDS R17, [R0+0x100] ;  /* 0x0001000000117984 */ /* 0x000e680000000800 */
[----:B------:R-:W3:Y:S04]  /*0440*/  LDS R16, [R0+0x180] ;  /* 0x0001800000107984 */ /* 0x000ee80000000800 */
[----:B------:R-:W4:Y:S04]  /*0450*/  LDS R27, [R0+0x200] ;  /* 0x00020000001b7984 */ /* 0x000f280000000800 */
[----:B------:R-:W5:Y:S04]  /*0460*/  LDS R22, [R0+0x280] ;  /* 0x0002800000167984 */ /* 0x000f680000000800 */
[----:B------:R-:W5:Y:S04]  /*0470*/  LDS R25, [R0+0x300] ;  /* 0x0003000000197984 */ /* 0x000f680000000800 */
[----:B------:R-:W5:Y:S04]  /*0480*/  LDS R24, [R0+0x380] ;  /* 0x0003800000187984 */ /* 0x000f680000000800 */
[----:B------:R-:W-:Y:S04]  /*0490*/  LDS R21, [R0+0x500] ;  /* 0x0005000000157984 */ /* 0x000fe80000000800 */
[----:B------:R-:W-:Y:S04]  /*04a0*/  LDS R20, [R0+0x580] ;  /* 0x0005800000147984 */ /* 0x000fe80000000800 */
[----:B------:R-:W-:Y:S04]  /*04b0*/  LDS R23, [R0+0x600] ;  /* 0x0006000000177984 */ /* 0x000fe80000000800 */
[----:B------:R-:W-:Y:S01]  /*04c0*/  LDS R26, [R0+0x980] ;  /* 0x00098000001a7984 */ /* 0x000fe20000000800 */
[----:B--2---:R-:W-:-:S03]  /*04d0*/  VIADDMNMX R18, R3, R4, R9, PT ;  /* 0x0000000403127246 */ /* 0x004fc60003800109 */
[----:B------:R-:W-:Y:S01]  /*04e0*/  LDS.128 R8, [R2+0x20] ;  /* 0x0000200002087984 */ /* 0x000fe20000000c00 */
[----:B0-----:R-:W-:-:S03]  /*04f0*/  VIADDMNMX R5, R19, R5, R18, PT ;  /* 0x0000000513057246 */ /* 0x001fc60003800112 */
[----:B------:R-:W0:Y:S01]  /*0500*/  LDS R3, [R0+0x400] ;  /* 0x0004000000037984 */ /* 0x000e220000000800 */
[----:B-1----:R-:W-:-:S03]  /*0510*/  VIADDMNMX R5, R17, R6, R5, PT ;  /* 0x0000000611057246 */ /* 0x002fc60003800105 */
[----:B------:R-:W1:Y:S01]  /*0520*/  LDS R4, [R0+0x480] ;  /* 0x0004800000047984 */ /* 0x000e620000000800 */
[----:B---3--:R-:W-:-:S03]  /*0530*/  VIADDMNMX R5, R16, R7, R5, PT ;  /* 0x0000000710057246 */ /* 0x008fc60003800105 */
[----:B------:R-:W2:Y:S01]  /*0540*/  LDS.128 R16, [R2+0x30] ;  /* 0x0000300002107984 */ /* 0x000ea20000000c00 */
[----:B----4-:R-:W-:-:S03]  /*0550*/  VIADDMNMX R5, R27, R12, R5, PT ;  /* 0x0000000c1b057246 */ /* 0x010fc60003800105 */
[----:B------:R-:W3:Y:S01]  /*0560*/  LDS R6, [R0+0x680] ;  /* 0x0006800000067984 */ /* 0x000ee20000000800 */
[----:B-----5:R-:W-:-:S03]  /*0570*/  VIADDMNMX R13, R22, R13, R5, PT ;  /* 0x0000000d160d7246 */ /* 0x020fc60003800105 */
[----:B------:R-:W4:Y:S01]  /*0580*/  LDS R5, [R0+0x700] ;  /* 0x0007000000057984 */ /* 0x000f220000000800 */
[----:B------:R-:W-:-:S03]  /*0590*/  VIADDMNMX R13, R25, R14, R13, PT ;  /* 0x0000000e190d7246 */ /* 0x000fc6000380010d */
[----:B------:R-:W5:Y:S01]  /*05a0*/  LDS R22, [R0+0x780] ;  /* 0x0007800000167984 */ /* 0x000f620000000800 */
[----:B------:R-:W-:-:S03]  /*05b0*/  VIADDMNMX R24, R24, R15, R13, PT ;  /* 0x0000000f18187246 */ /* 0x000fc6000380010d */
[----:B------:R-:W-:Y:S04]  /*05c0*/  LDS R7, [R0+0x800] ;  /* 0x0008000000077984 */ /* 0x000fe80000000800 */
[----:B------:R-:W5:Y:S01]  /*05d0*/  LDS.128 R12, [R2+0x40] ;  /* 0x00004000020c7984 */ /* 0x000f620000000c00 */
[----:B0-----:R-:W-:-:S03]  /*05e0*/  VIADDMNMX R3, R3, R8, R24, PT ;  /* 0x0000000803037246 */ /* 0x001fc60003800118 */
[----:B------:R-:W0:Y:S01]  /*05f0*/  LDS R24, [R0+0x880] ;  /* 0x0008800000187984 */ /* 0x000e220000000800 */
[----:B-1----:R-:W-:-:S03]  /*0600*/  VIADDMNMX R4, R4, R9, R3, PT ;  /* 0x0000000904047246 */ /* 0x002fc60003800103 */
[----:B------:R-:W1:Y:S01]  /*0610*/  LDS R3, [R0+0x900] ;  /* 0x0009000000037984 */ /* 0x000e620000000800 */
[----:B------:R-:W-:-:S03]  /*0620*/  VIADDMNMX R4, R21, R10, R4, PT ;  /* 0x0000000a15047246 */ /* 0x000fc60003800104 */
[----:B------:R-:W-:Y:S01]  /*0630*/  LDS R21, [R0+0xa00] ;  /* 0x000a000000157984 */ /* 0x000fe20000000800 */
[----:B------:R-:W-:-:S03]  /*0640*/  VIADDMNMX R4, R20, R11, R4, PT ;  /* 0x0000000b14047246 */ /* 0x000fc60003800104 */
[----:B------:R-:W1:Y:S01]  /*0650*/  LDS.128 R8, [R2+0x50] ;  /* 0x0000500002087984 */ /* 0x000e620000000c00 */
[----:B--2---:R-:W-:-:S03]  /*0660*/  VIADDMNMX R4, R23, R16, R4, PT ;  /* 0x0000001017047246 */ /* 0x004fc60003800104 */
[----:B------:R-:W2:Y:S01]  /*0670*/  LDS R16, [R0+0xa80] ;  /* 0x000a800000107984 */ /* 0x000ea20000000800 */
[----:B---3--:R-:W-:-:S03]  /*0680*/  VIADDMNMX R4, R6, R17, R4, PT ;  /* 0x0000001106047246 */ /* 0x008fc60003800104 */
[----:B------:R-:W3:Y:S01]  /*0690*/  LDS R17, [R0+0xb00] ;  /* 0x000b000000117984 */ /* 0x000ee20000000800 */
[----:B----4-:R-:W-:-:S03]  /*06a0*/  VIADDMNMX R4, R5, R18, R4, PT ;  /* 0x0000001205047246 */ /* 0x010fc60003800104 */
[----:B------:R-:W4:Y:S01]  /*06b0*/  LDS R18, [R0+0xb80] ;  /* 0x000b800000127984 */ /* 0x000f220000000800 */
[----:B-----5:R-:W-:-:S03]  /*06c0*/  VIADDMNMX R4, R22, R19, R4, PT ;  /* 0x0000001316047246 */ /* 0x020fc60003800104 */
[----:B------:R-:W-:Y:S01]  /*06d0*/  LDS R19, [R0+0xc00] ;  /* 0x000c000000137984 */ /* 0x000fe20000000800 */
[----:B------:R-:W-:-:S03]  /*06e0*/  VIADDMNMX R12, R7, R12, R4, PT ;  /* 0x0000000c070c7246 */ /* 0x000fc60003800104 */
[----:B------:R-:W5:Y:S04]  /*06f0*/  LDS.128 R4, [R2+0x60] ;  /* 0x0000600002047984 */ /* 0x000f680000000c00 */
[----:B------:R-:W5:Y:S01]  /*0700*/  LDS R20, [R0+0xc80] ;  /* 0x000c800000147984 */ /* 0x000f620000000800 */
[----:B0-----:R-:W-:-:S03]  /*0710*/  VIADDMNMX R12, R24, R13, R12, PT ;  /* 0x0000000d180c7246 */ /* 0x001fc6000380010c */
[----:B------:R-:W0:Y:S01]  /*0720*/  LDS R23, [R0+0xd00] ;  /* 0x000d000000177984 */ /* 0x000e220000000800 */
[----:B-1----:R-:W-:-:S03]  /*0730*/  VIADDMNMX R3, R3, R14, R12, PT ;  /* 0x0000000e03037246 */ /* 0x002fc6000380010c */
[----:B------:R-:W1:Y:S01]  /*0740*/  LDS R22, [R0+0xd80] ;  /* 0x000d800000167984 */ /* 0x000e620000000800 */
[----:B------:R-:W-:-:S03]  /*0750*/  VIADDMNMX R26, R26, R15, R3, PT ;  /* 0x0000000f1a1a7246 */ /* 0x000fc60003800103 */
[----:B------:R-:W-:Y:S01]  /*0760*/  LDS R24, [R0+0xe80] ;  /* 0x000e800000187984 */ /* 0x000fe20000000800 */
[----:B------:R-:W-:-:S03]  /*0770*/  VIADDMNMX R8, R21, R8, R26, PT ;  /* 0x0000000815087246 */ /* 0x000fc6000380011a */
[----:B------:R-:W-:Y:S01]  /*0780*/  LDS.128 R12, [R2+0x70] ;  /* 0x00007000020c7984 */ /* 0x000fe20000000c00 */
[----:B--2---:R-:W-:-:S03]  /*0790*/  VIADDMNMX R9, R16, R9, R8, PT ;  /* 0x0000000910097246 */ /* 0x004fc60003800108 */
[----:B------:R-:W2:Y:S01]  /*07a0*/  LDS R3, [R0+0xe00] ;  /* 0x000e000000037984 */ /* 0x000ea20000000800 */
[----:B---3--:R-:W-:-:S03]  /*07b0*/  VIADDMNMX R9, R17, R10, R9, PT ;  /* 0x0000000a11097246 */ /* 0x008fc60003800109 */
[----:B------:R-:W3:Y:S01]  /*07c0*/  LDS R21, [R0+0xf00] ;  /* 0x000f000000157984 */ /* 0x000ee20000000800 */
[----:B----4-:R-:W-:-:S03]  /*07d0*/  VIADDMNMX R9, R18, R11, R9, PT ;  /* 0x0000000b12097246 */ /* 0x010fc60003800109 */
[----:B------:R-:W4:Y:S01]  /*07e0*/  LDS R8, [R0+0xf80] ;  /* 0x000f800000087984 */ /* 0x000f220000000800 */
[----:B-----5:R-:W-:-:S04]  /*07f0*/  VIADDMNMX R4, R19, R4, R9, PT ;  /* 0x0000000413047246 */ /* 0x020fc80003800109 */
[----:B------:R-:W-:-:S04]  /*0800*/  VIADDMNMX R4, R20, R5, R4, PT ;  /* 0x0000000514047246 */ /* 0x000fc80003800104 */
[----:B0-----:R-:W-:-:S04]  /*0810*/  VIADDMNMX R4, R23, R6, R4, PT ;  /* 0x0000000617047246 */ /* 0x001fc80003800104 */
[----:B-1----:R-:W-:-:S04]  /*0820*/  VIADDMNMX R4, R22, R7, R4, PT ;  /* 0x0000000716047246 */ /* 0x002fc80003800104 */
[----:B--2---:R-:W-:-:S04]  /*0830*/  VIADDMNMX R3, R3, R12, R4, PT ;  /* 0x0000000c03037246 */ /* 0x004fc80003800104 */
[----:B------:R-:W-:-:S04]  /*0840*/  VIADDMNMX R3, R24, R13, R3, PT ;  /* 0x0000000d18037246 */ /* 0x000fc80003800103 */
[----:B---3--:R-:W-:-:S04]  /*0850*/  VIADDMNMX R3, R21, R14, R3, PT ;  /* 0x0000000e15037246 */ /* 0x008fc80003800103 */
[----:B----4-:R-:W-:-:S05]  /*0860*/  VIADDMNMX R3, R8, R15, R3, PT ;  /* 0x0000000f08037246 */ /* 0x010fca0003800103 */
[----:B------:R-:W-:Y:S01]  /*0870*/  STG.E desc[UR4][R28.64], R3 ;  /* 0x000000031c007986 */ /* 0x000fe2000c101904 */
[----:B------:R-:W-:Y:S05]  /*0880*/  EXIT ;  /* 0x000000000000794d */ /* 0x000fea0003800000 */
.L_x_0:
[----:B------:R-:W-:-:S00]  /*0890*/  BRA `(.L_x_0) ;  /* 0xfffffffc00fc7947 */ /* 0x000fc0000383ffff */
[----:B------:R-:W-:-:S00]  /*08a0*/  NOP ;  /* 0x0000000000007918 */ /* 0x000fc00000000000 */
        /* <DEDUP_REMOVED lines=13> */
.L_x_5:


//--------------------- .text._Z32_blocked_fw_partial_dependent_phimiPi --------------------------
	.section	.text._Z32_blocked_fw_partial_dependent_phimiPi,"ax",@progbits
	.align	128
.text._Z32_blocked_fw_partial_dependent_phimiPi:
        .type           _Z32_blocked_fw_partial_dependent_phimiPi,@function
        .size           _Z32_blocked_fw_partial_dependent_phimiPi,(.L_x_6 - _Z32_blocked_fw_partial_dependent_phimiPi)
        .other          _Z32_blocked_fw_partial_dependent_phimiPi,@"STO_CUDA_ENTRY STV_DEFAULT"
_Z32_blocked_fw_partial_dependent_phimiPi:
[----:B------:R-:W-:Y:S01]  /*0000*/  LDC R1, c[0x0][0x37c] ;  /* 0x0000df00ff017b82 */ /* 0x000fe20000000800 */
[----:B------:R-:W0:Y:S07]  /*0010*/  S2R R4, SR_CTAID.X ;  /* 0x0000000000047919 */ /* 0x000e2e0000002500 */
[----:B------:R-:W0:Y:S02]  /*0020*/  LDC R2, c[0x0][0x380] ;  /* 0x0000e000ff027b82 */ /* 0x000e240000000800 */
[----:B0-----:R-:W-:-:S13]  /*0030*/  ISETP.NE.AND P0, PT, R4, R2, PT ;  /* 0x000000020400720c */ /* 0x001fda0003f05270 */
[----:B------:R-:W-:Y:S05]  /*0040*/  @!P0 EXIT ;  /* 0x000000000000894d */ /* 0x000fea0003800000 */
[----:B------:R-:W0:Y:S01]  /*0050*/  S2R R9, SR_TID.Y ;  /* 0x0000000000097919 */ /* 0x000e220000002200 */
[----:B------:R-:W1:Y:S01]  /*0060*/  S2UR UR7, SR_CTAID.Y ;  /* 0x00000000000779c3 */ /* 0x000e620000002600 */
[----:B------:R-:W2:Y:S01]  /*0070*/  LDCU UR10, c[0x0][0x390] ;  /* 0x00007200ff0a77ac */ /* 0x000ea20008000800 */
[----:B------:R-:W-:Y:S01]  /*0080*/  IMAD.MOV.U32 R11, RZ, RZ, 0x3fffffff ;  /* 0x3fffffffff0b7424 */ /* 0x000fe200078e00ff */
[----:B------:R-:W3:Y:S01]  /*0090*/  S2R R13, SR_TID.X ;  /* 0x00000000000d7919 */ /* 0x000ee20000002100 */
[----:B------:R-:W4:Y:S01]  /*00a0*/  LDCU UR4, c[0x0][0x388] ;  /* 0x00007100ff0477ac */ /* 0x000f220008000800 */
[----:B------:R-:W5:Y:S01]  /*00b0*/  LDCU.64 UR8, c[0x0][0x358] ;  /* 0x00006b00ff0877ac */ /* 0x000f620008000a00 */
[----:B-1----:R-:W-:Y:S01]  /*00c0*/  ISETP.NE.AND P1, PT, RZ, UR7, PT ;  /* 0x00000007ff007c0c */ /* 0x002fe2000bf25270 */
[C---:B0-----:R-:W-:Y:S02]  /*00d0*/  IMAD R0, R2.reuse, 0x20, R9 ;  /* 0x0000002002007824 */ /* 0x041fe400078e0209 */
[----:B---3--:R-:W-:-:S05]  /*00e0*/  IMAD R5, R2, 0x20, R13 ;  /* 0x0000002002057824 */ /* 0x008fca00078e020d */
[----:B------:R-:W-:-:S04]  /*00f0*/  VIMNMX R2, PT, PT, R0, R5, !PT ;  /* 0x0000000500027248 */ /* 0x000fc80007fe0100 */
[----:B--2---:R-:W-:Y:S02]  /*0100*/  ISETP.GE.AND P0, PT, R2, UR10, PT ;  /* 0x0000000a02007c0c */ /* 0x004fe4000bf06270 */
[----:B------:R-:W0:Y:S11]  /*0110*/  LDC.64 R2, c[0x0][0x398] ;  /* 0x0000e600ff027b82 */ /* 0x000e360000000a00 */
[----:B----4-:R-:W-:-:S02]  /*0120*/  @!P0 IMAD R7, R0, UR4, R5 ;  /* 0x0000000400078c24 */ /* 0x010fc4000f8e0205 */
[C---:B------:R-:W-:Y:S02]  /*0130*/  @P1 IMAD R0, R4.reuse, 0x20, R9 ;  /* 0x0000002004001824 */ /* 0x040fe400078e0209 */
[----:B------:R-:W-:-:S05]  /*0140*/  @!P1 IMAD R5, R4, 0x20, R13 ;  /* 0x0000002004059824 */ /* 0x000fca00078e020d */
[C---:B------:R-:W-:Y:S01]  /*0150*/  VIMNMX R10, PT, PT, R0.reuse, R5, !PT ;  /* 0x00000005000a7248 */ /* 0x040fe20007fe0100 */
[----:B------:R-:W-:-:S03]  /*0160*/  IMAD R5, R0, UR4, R5 ;  /* 0x0000000400057c24 */ /* 0x000fc6000f8e0205 */
[----:B------:R-:W-:Y:S01]  /*0170*/  ISETP.GE.AND P1, PT, R10, UR10, PT ;  /* 0x0000000a0a007c0c */ /* 0x000fe2000bf26270 */
[----:B0-----:R-:W-:-:S04]  /*0180*/  @!P0 IMAD.WIDE R6, R7, 0x4, R2 ;  /* 0x0000000407068825 */ /* 0x001fc800078e0202 */
[----:B------:R-:W-:Y:S02]  /*0190*/  IMAD.WIDE R2, R5, 0x4, R2 ;  /* 0x0000000405027825 */ /* 0x000fe400078e0202 */
[----:B-----5:R-:W2:Y:S06]  /*01a0*/  @!P0 LDG.E R6, desc[UR8][R6.64] ;  /* 0x0000000806068981 */ /* 0x020eac000c1e1900 */
[----:B------:R-:W3:Y:S01]  /*01b0*/  @!P1 LDG.E R11, desc[UR8][R2.64] ;  /* 0x00000008020b9981 */ /* 0x000ee2000c1e1900 */
[----:B------:R-:W0:Y:S01]  /*01c0*/  S2UR UR6, SR_CgaCtaId ;  /* 0x00000000000679c3 */ /* 0x000e220000008800 */
[----:B------:R-:W-:Y:S01]  /*01d0*/  UMOV UR4, 0x400 ;  /* 0x0000040000047882 */ /* 0x000fe20000000000 */
[----:B------:R-:W-:Y:S01]  /*01e0*/  @P0 IMAD.MOV.U32 R8, RZ, RZ, 0x3fffffff ;  /* 0x3fffffffff080424 */ /* 0x000fe200078e00ff */
[----:B------:R-:W-:Y:S01]  /*01f0*/  UIADD3 UR5, UPT, UPT, UR4, 0x1000, URZ ;  /* 0x0000100004057890 */ /* 0x000fe2000fffe0ff */
[----:B------:R-:W-:Y:S01]  /*0200*/  ISETP.GT.AND P1, PT, R10, UR10, PT ;  /* 0x0000000a0a007c0c */ /* 0x000fe2000bf24270 */
[----:B0-----:R-:W-:-:S02]  /*0210*/  ULEA UR4, UR6, UR4, 0x18 ;  /* 0x0000000406047291 */ /* 0x001fc4000f8ec0ff */
[----:B------:R-:W-:-:S04]  /*0220*/  ULEA UR5, UR6, UR5, 0x18 ;  /* 0x0000000506057291 */ /* 0x000fc8000f8ec0ff */
[C---:B------:R-:W-:Y:S02]  /*0230*/  LEA R4, R9.reuse, UR4, 0x7 ;  /* 0x0000000409047c11 */ /* 0x040fe4000f8e38ff */
[----:B------:R-:W-:-:S03]  /*0240*/  LEA R5, R9, UR5, 0x7 ;  /* 0x0000000509057c11 */ /* 0x000fc6000f8e38ff */
[C---:B------:R-:W-:Y:S02]  /*0250*/  IMAD R9, R13.reuse, 0x4, R4 ;  /* 0x000000040d097824 */ /* 0x040fe400078e0204 */
[----:B------:R-:W-:-:S03]  /*0260*/  IMAD R0, R13, 0x4, R5 ;  /* 0x000000040d007824 */ /* 0x000fc600078e0205 */
[----:B--2---:R0:W-:Y:S04]  /*0270*/  @!P0 STS [R9], R6 ;  /* 0x0000000609008388 */ /* 0x0041e80000000800 */
[----:B------:R0:W-:Y:S04]  /*0280*/  @P0 STS [R9], R8 ;  /* 0x0000000809000388 */ /* 0x0001e80000000800 */
[----:B---3--:R0:W-:Y:S01]  /*0290*/  STS [R0], R11 ;  /* 0x0000000b00007388 */ /* 0x0081e20000000800 */
[----:B------:R-:W-:Y:S06]  /*02a0*/  BAR.SYNC.DEFER_BLOCKING 0x0 ;  /* 0x0000000000007b1d */ /* 0x000fec0000010000 */
[----:B------:R-:W-:Y:S05]  /*02b0*/  @P1 EXIT ;  /* 0x000000000000194d */ /* 0x000fea0003800000 */
[----:B------:R-:W-:-:S09]  /*02c0*/  UISETP.NE.AND UP0, UPT, UR7, URZ, UPT ;  /* 0x000000ff0700728c */ /* 0x000fd2000bf05270 */
[----:B------:R-:W-:Y:S05]  /*02d0*/  BRA.U UP0, `(.L_x_1) ;  /* 0x0000000900887547 */ /* 0x000fea000b800000 */
[----:B------:R-:W-:Y:S01]  /*02e0*/  LEA R5, R13, UR5, 0x2 ;  /* 0x000000050d057c11 */ /* 0x000fe2000f8e10ff */
[----:B0-----:R-:W-:Y:S04]  /*02f0*/  LDS R6, [R4] ;  /* 0x0000000004067984 */ /* 0x001fe80000000800 */
[----:B------:R-:W0:Y:S02]  /*0300*/  LDS R7, [R5] ;  /* 0x0000000005077984 */ /* 0x000e240000000800 */
[----:B0-----:R-:W-:-:S05]  /*0310*/  VIADDMNMX R7, R7, R6, R11, PT ;  /* 0x0000000607077246 */ /* 0x001fca000380010b */
[----:B------:R-:W-:Y:S01]  /*0320*/  STS [R0], R7 ;  /* 0x0000000700007388 */ /* 0x000fe20000000800 */
[----:B------:R-:W-:Y:S06]  /*0330*/  BAR.SYNC.DEFER_BLOCKING 0x0 ;  /* 0x0000000000007b1d */ /* 0x000fec0000010000 */
[----:B------:R-:W-:Y:S04]  /*0340*/  LDS R6, [R4+0x4] ;  /* 0x0000040004067984 */ /* 0x000fe80000000800 */
[----:B------:R-:W0:Y:S02]  /*0350*/  LDS R8, [R5+0x80] ;  /* 0x0000800005087984 */ /* 0x000e240000000800 */
        /* <DEDUP_REMOVED lines=151> */
[----:B------:R0:W-:Y:S01]  /*0cd0*/  STS [R0], R9 ;  /* 0x0000000900007388 */ /* 0x0001e20000000800 */
[----:B------:R-:W-:Y:S06]  /*0ce0*/  BAR.SYNC.DEFER_BLOCKING 0x0 ;  /* 0x0000000000007b1d */ /* 0x000fec0000010000 */
[----:B------:R-:W-:Y:S05]  /*0cf0*/  BRA `(.L_x_2) ;  /* 0x0000000800847947 */ /* 0x000fea0003800000 */
.L_x_1:
        /* <DEDUP_REMOVED lines=161> */
.L_x_2:
[----:B------:R-:W-:Y:S01]  /*1710*/  STG.E desc[UR8][R2.64], R9 ;  /* 0x0000000902007986 */ /* 0x000fe2000c101908 */
[----:B------:R-:W-:Y:S05]  /*1720*/  EXIT ;  /* 0x000000000000794d */ /* 0x000fea0003800000 */
.L_x_3:
        /* <DEDUP_REMOVED lines=13> */
.L_x_6:


//--------------------- .text._Z24_blocked_fw_dependent_phimiPi --------------------------
	.section	.text._Z24_blocked_fw_dependent_phimiPi,"ax",@progbits
	.align	128
.text._Z24_blocked_fw_dependent_phimiPi:
        .type           _Z24_blocked_fw_dependent_phimiPi,@function
        .size           _Z24_blocked_fw_dependent_phimiPi,(.L_x_7 - _Z24_blocked_fw_dependent_phimiPi)
        .other          _Z24_blocked_fw_dependent_phimiPi,@"STO_CUDA_ENTRY STV_DEFAULT"
_Z24_blocked_fw_dependent_phimiPi:
[----:B------:R-:W-:Y:S01]  /*0000*/  LDC R1, c[0x0][0x37c] ;  /* 0x0000df00ff017b82 */ /* 0x000fe20000000800 */
[----:B------:R-:W0:Y:S07]  /*0010*/  S2R R4, SR_TID.Y ;  /* 0x0000000000047919 */ /* 0x000e2e0000002200 */
[----:B------:R-:W0:Y:S01]  /*0020*/  LDC R5, c[0x0][0x380] ;  /* 0x0000e000ff057b82 */ /* 0x000e220000000800 */
[----:B------:R-:W1:Y:S01]  /*0030*/  LDCU UR8, c[0x0][0x390] ;  /* 0x00007200ff0877ac */ /* 0x000e620008000800 */
[----:B------:R-:W2:Y:S01]  /*0040*/  S2R R7, SR_TID.X ;  /* 0x0000000000077919 */ /* 0x000ea20000002100 */
[----:B------:R-:W3:Y:S05]  /*0050*/  LDCU UR4, c[0x0][0x388] ;  /* 0x00007100ff0477ac */ /* 0x000eea0008000800 */
[----:B------:R-:W4:Y:S01]  /*0060*/  LDC.64 R2, c[0x0][0x398] ;  /* 0x0000e600ff027b82 */ /* 0x000f220000000a00 */
[----:B------:R-:W5:Y:S01]  /*0070*/  LDCU.64 UR6, c[0x0][0x358] ;  /* 0x00006b00ff0677ac */ /* 0x000f620008000a00 */
[----:B0-----:R-:W-:-:S02]  /*0080*/  IMAD R0, R5, 0x20, R4 ;  /* 0x0000002005007824 */ /* 0x001fc400078e0204 */
[----:B--2---:R-:W-:-:S05]  /*0090*/  IMAD R5, R5, 0x20, R7 ;  /* 0x0000002005057824 */ /* 0x004fca00078e0207 */
[C---:B------:R-:W-:Y:S01]  /*00a0*/  VIMNMX R6, PT, PT, R0.reuse, R5, !PT ;  /* 0x0000000500067248 */ /* 0x040fe20007fe0100 */
[----:B---3--:R-:W-:-:S03]  /*00b0*/  IMAD R5, R0, UR4, R5 ;  /* 0x0000000400057c24 */ /* 0x008fc6000f8e0205 */
[----:B-1----:R-:W-:Y:S01]  /*00c0*/  ISETP.GE.AND P0, PT, R6, UR8, PT ;  /* 0x0000000806007c0c */ /* 0x002fe2000bf06270 */
[----:B----4-:R-:W-:-:S12]  /*00d0*/  IMAD.WIDE R2, R5, 0x4, R2 ;  /* 0x0000000405027825 */ /* 0x010fd800078e0202 */
[----:B-----5:R-:W2:Y:S01]  /*00e0*/  @!P0 LDG.E R5, desc[UR6][R2.64] ;  /* 0x0000000602058981 */ /* 0x020ea2000c1e1900 */
[----:B------:R-:W0:Y:S01]  /*00f0*/  S2UR UR5, SR_CgaCtaId ;  /* 0x00000000000579c3 */ /* 0x000e220000008800 */
[----:B------:R-:W-:Y:S01]  /*0100*/  UMOV UR4, 0x400 ;  /* 0x0000040000047882 */ /* 0x000fe20000000000 */
[----:B------:R-:W-:Y:S01]  /*0110*/  @P0 IMAD.MOV.U32 R9, RZ, RZ, 0x3fffffff ;  /* 0x3fffffffff090424 */ /* 0x000fe200078e00ff */
[----:B------:R-:W-:Y:S01]  /*0120*/  ISETP.GT.AND P1, PT, R6, UR8, PT ;  /* 0x0000000806007c0c */ /* 0x000fe2000bf24270 */
[----:B0-----:R-:W-:-:S06]  /*0130*/  ULEA UR4, UR5, UR4, 0x18 ;  /* 0x0000000405047291 */ /* 0x001fcc000f8ec0ff */
[----:B------:R-:W-:-:S05]  /*0140*/  LEA R4, R4, UR4, 0x7 ;  /* 0x0000000404047c11 */ /* 0x000fca000f8e38ff */
[----:B------:R-:W-:-:S05]  /*0150*/  IMAD R0, R7, 0x4, R4 ;  /* 0x0000000407007824 */ /* 0x000fca00078e0204 */
[----:B--2---:R0:W-:Y:S04]  /*0160*/  @!P0 STS [R0], R5 ;  /* 0x0000000500008388 */ /* 0x0041e80000000800 */
[----:B------:R0:W-:Y:S01]  /*0170*/  @P0 STS [R0], R9 ;  /* 0x0000000900000388 */ /* 0x0001e20000000800 */
[----:B------:R-:W-:Y:S06]  /*0180*/  BAR.SYNC.DEFER_BLOCKING 0x0 ;  /* 0x0000000000007b1d */ /* 0x000fec0000010000 */
[----:B------:R-:W-:Y:S05]  /*0190*/  @P1 EXIT ;  /* 0x000000000000194d */ /* 0x000fea0003800000 */
[----:B0-----:R-:W-:Y:S01]  /*01a0*/  LEA R5, R7, UR4, 0x2 ;  /* 0x0000000407057c11 */ /* 0x001fe2000f8e10ff */
[----:B------:R-:W-:Y:S04]  /*01b0*/  LDS R6, [R4] ;  /* 0x0000000004067984 */ /* 0x000fe80000000800 */
[----:B------:R-:W0:Y:S04]  /*01c0*/  LDS R7, [R5] ;  /* 0x0000000005077984 */ /* 0x000e280000000800 */
[----:B------:R-:W1:Y:S01]  /*01d0*/  LDS R8, [R0] ;  /* 0x0000000000087984 */ /* 0x000e620000000800 */
[----:B0-----:R-:W-:-:S05]  /*01e0*/  IMAD.IADD R7, R6, 0x1, R7 ;  /* 0x0000000106077824 */ /* 0x001fca00078e0207 */
[----:B-1----:R-:W-:-:S13]  /*01f0*/  ISETP.GE.AND P0, PT, R7, R8, PT ;  /* 0x000000080700720c */ /* 0x002fda0003f06270 */
[----:B------:R-:W-:Y:S01]  /*0200*/  @!P0 STS [R0], R7 ;  /* 0x0000000700008388 */ /* 0x000fe20000000800 */
[----:B------:R-:W-:Y:S06]  /*0210*/  BAR.SYNC.DEFER_BLOCKING 0x0 ;  /* 0x0000000000007b1d */ /* 0x000fec0000010000 */
[----:B------:R-:W-:Y:S04]  /*0220*/  LDS R6, [R4+0x4] ;  /* 0x0000040004067984 */ /* 0x000fe80000000800 */
[----:B------:R-:W0:Y:S04]  /*0230*/  LDS R9, [R5+0x80] ;  /* 0x0000800005097984 */ /* 0x000e280000000800 */
        /* <DEDUP_REMOVED lines=92> */
[----:B0-----:R-:W-:-:S04]  /*0800*/  IADD3 R11, PT, PT, R6, R11, RZ ;  /* 0x0000000b060b7210 */ /* 0x001fc80007ffe0ff */
        /* <DEDUP_REMOVED lines=122> */
[----:B------:R-:W0:Y:S04]  /*0fb0*/  LDS R11, [R0] ;  /* 0x00000000000b7984 */ /* 0x000e280000000800 */
[----:B0-----:R-:W-:Y:S01]  /*0fc0*/  STG.E desc[UR6][R2.64], R11 ;  /* 0x0000000b02007986 */ /* 0x001fe2000c101906 */
[----:B------:R-:W-:Y:S05]  /*0fd0*/  EXIT ;  /* 0x000000000000794d */ /* 0x000fea0003800000 */
.L_x_4:
        /* <DEDUP_REMOVED lines=10> */
.L_x_7:


//--------------------- .nv.shared._Z26_blocked_fw_independent_phimiPi --------------------------
	.section	.nv.shared._Z26_blocked_fw_independent_phimiPi,"aw",@nobits
	.sectionflags	@""
	.align	4
.nv.shared._Z26_blocked_fw_independent_phimiPi:
	.zero		9216


//--------------------- .nv.shared.reserved.0     --------------------------
	.section	.nv.shared.reserved.0,"aw",@nobits
	.weak		__nv_reservedSMEM_offset_0_alias
	.size		__nv_reservedSMEM_offset_0_alias, 0, 64
	.other		__nv_reservedSMEM_offset_0_alias,@"STO_CUDA_RESERVED_SHARED STV_DEFAULT"
__nv_reservedSMEM_offset_0_alias:
	.zero		0
	.zero		64


//--------------------- .nv.shared._Z32_blocked_fw_partial_dependent_phimiPi --------------------------
	.section	.nv.shared._Z32_blocked_fw_partial_dependent_phimiPi,"aw",@nobits
	.sectionflags	@""
	.align	4
.nv.shared._Z32_blocked_fw_partial_dependent_phimiPi:
	.zero		9216


//--------------------- .nv.shared._Z24_blocked_fw_dependent_phimiPi --------------------------
	.section	.nv.shared._Z24_blocked_fw_dependent_phimiPi,"aw",@nobits
	.sectionflags	@""
	.align	4
.nv.shared._Z24_blocked_fw_dependent_phimiPi:
	.zero		5120


//--------------------- .nv.constant0._Z26_blocked_fw_independent_phimiPi --------------------------
	.section	.nv.constant0._Z26_blocked_fw_independent_phimiPi,"a",@progbits
	.sectionflags	@""
	.align	4
.nv.constant0._Z26_blocked_fw_independent_phimiPi:
	.zero		928


//--------------------- .nv.constant0._Z32_blocked_fw_partial_dependent_phimiPi --------------------------
	.section	.nv.constant0._Z32_blocked_fw_partial_dependent_phimiPi,"a",@progbits
	.sectionflags	@""
	.align	4
.nv.constant0._Z32_blocked_fw_partial_dependent_phimiPi:
	.zero		928


//--------------------- .nv.constant0._Z24_blocked_fw_dependent_phimiPi --------------------------
	.section	.nv.constant0._Z24_blocked_fw_dependent_phimiPi,"a",@progbits
	.sectionflags	@""
	.align	4
.nv.constant0._Z24_blocked_fw_dependent_phimiPi:
	.zero		928


//--------------------- SYMBOLS --------------------------

	.type		.nv.reservedSmem.offset0,@object
	.size		.nv.reservedSmem.offset0,0x4
	.type		.nv.reservedSmem.cap,@object
	.size		.nv.reservedSmem.cap,0x4
